//
// Generated by NVIDIA NVVM Compiler
//
// Compiler Build ID: CL-36424714
// Cuda compilation tools, release 13.0, V13.0.88
// Based on NVVM 20.0.0
//

.version 9.0
.target sm_100
.address_size 64

	// .globl	_Z10extdot_f32PKfS0_Pfiii

.visible .entry _Z10extdot_f32PKfS0_Pfiii(
	.param .u64 .ptr .align 1 _Z10extdot_f32PKfS0_Pfiii_param_0,
	.param .u64 .ptr .align 1 _Z10extdot_f32PKfS0_Pfiii_param_1,
	.param .u64 .ptr .align 1 _Z10extdot_f32PKfS0_Pfiii_param_2,
	.param .u32 _Z10extdot_f32PKfS0_Pfiii_param_3,
	.param .u32 _Z10extdot_f32PKfS0_Pfiii_param_4,
	.param .u32 _Z10extdot_f32PKfS0_Pfiii_param_5
)
{
	.reg .pred 	%p<18>;
	.reg .b32 	%r<65>;
	.reg .b32 	%f<119>;
	.reg .b64 	%rd<30>;

	ld.param.u64 	%rd8, [_Z10extdot_f32PKfS0_Pfiii_param_0];
	ld.param.u64 	%rd9, [_Z10extdot_f32PKfS0_Pfiii_param_1];
	ld.param.u64 	%rd7, [_Z10extdot_f32PKfS0_Pfiii_param_2];
	ld.param.u32 	%r33, [_Z10extdot_f32PKfS0_Pfiii_param_3];
	ld.param.u32 	%r34, [_Z10extdot_f32PKfS0_Pfiii_param_4];
	ld.param.u32 	%r35, [_Z10extdot_f32PKfS0_Pfiii_param_5];
	cvta.to.global.u64 	%rd1, %rd9;
	cvta.to.global.u64 	%rd2, %rd8;
	cvta.to.global.u64 	%rd3, %rd7;
	mov.u32 	%r36, %ctaid.x;
	mov.u32 	%r1, %ntid.x;
	mov.u32 	%r37, %tid.x;
	mad.lo.s32 	%r55, %r36, %r1, %r37;
	setp.ge.s32 	%p1, %r55, %r33;
	@%p1 bra 	$L__BB0_24;
	mov.u32 	%r38, %ctaid.y;
	mov.u32 	%r39, %ntid.y;
	mov.u32 	%r40, %tid.y;
	mad.lo.s32 	%r3, %r38, %r39, %r40;
	setp.gt.s32 	%p2, %r35, 0;
	mov.u32 	%r41, %nctaid.y;
	mul.lo.s32 	%r4, %r39, %r41;
	mov.u32 	%r42, %nctaid.x;
	mul.lo.s32 	%r5, %r1, %r42;
	@%p2 bra 	$L__BB0_2;
	bra.uni 	$L__BB0_20;
$L__BB0_2:
	and.b32  	%r6, %r35, 15;
	and.b32  	%r7, %r35, 7;
	and.b32  	%r8, %r35, 2147483632;
	and.b32  	%r9, %r35, 3;
	add.s64 	%rd4, %rd2, 32;
$L__BB0_3:
	setp.lt.s32 	%p6, %r3, %r34;
	@%p6 bra 	$L__BB0_5;
$L__BB0_4:
	add.s32 	%r55, %r55, %r5;
	setp.lt.s32 	%p17, %r55, %r33;
	@%p17 bra 	$L__BB0_3;
	bra.uni 	$L__BB0_24;
$L__BB0_5:
	mul.lo.s32 	%r12, %r55, %r35;
	mov.u32 	%r56, %r3;
$L__BB0_6:
	setp.lt.u32 	%p7, %r35, 16;
	mul.lo.s32 	%r14, %r56, %r35;
	mov.f32 	%f118, 0f00000000;
	mov.b32 	%r61, 0;
	@%p7 bra 	$L__BB0_9;
	and.b32  	%r45, %r35, 2147483632;
	neg.s32 	%r59, %r45;
	mov.f32 	%f118, 0f00000000;
	mov.u32 	%r57, %r14;
	mov.u32 	%r58, %r12;
$L__BB0_8:
	.pragma "nounroll";
	mul.wide.s32 	%rd12, %r58, 4;
	add.s64 	%rd13, %rd4, %rd12;
	mul.wide.s32 	%rd14, %r57, 4;
	add.s64 	%rd15, %rd1, %rd14;
	ld.global.f32 	%f20, [%rd13+-32];
	ld.global.f32 	%f21, [%rd15];
	fma.rn.f32 	%f22, %f20, %f21, %f118;
	ld.global.f32 	%f23, [%rd13+-28];
	ld.global.f32 	%f24, [%rd15+4];
	fma.rn.f32 	%f25, %f23, %f24, %f22;
	ld.global.f32 	%f26, [%rd13+-24];
	ld.global.f32 	%f27, [%rd15+8];
	fma.rn.f32 	%f28, %f26, %f27, %f25;
	ld.global.f32 	%f29, [%rd13+-20];
	ld.global.f32 	%f30, [%rd15+12];
	fma.rn.f32 	%f31, %f29, %f30, %f28;
	ld.global.f32 	%f32, [%rd13+-16];
	ld.global.f32 	%f33, [%rd15+16];
	fma.rn.f32 	%f34, %f32, %f33, %f31;
	ld.global.f32 	%f35, [%rd13+-12];
	ld.global.f32 	%f36, [%rd15+20];
	fma.rn.f32 	%f37, %f35, %f36, %f34;
	ld.global.f32 	%f38, [%rd13+-8];
	ld.global.f32 	%f39, [%rd15+24];
	fma.rn.f32 	%f40, %f38, %f39, %f37;
	ld.global.f32 	%f41, [%rd13+-4];
	ld.global.f32 	%f42, [%rd15+28];
	fma.rn.f32 	%f43, %f41, %f42, %f40;
	ld.global.f32 	%f44, [%rd13];
	ld.global.f32 	%f45, [%rd15+32];
	fma.rn.f32 	%f46, %f44, %f45, %f43;
	ld.global.f32 	%f47, [%rd13+4];
	ld.global.f32 	%f48, [%rd15+36];
	fma.rn.f32 	%f49, %f47, %f48, %f46;
	ld.global.f32 	%f50, [%rd13+8];
	ld.global.f32 	%f51, [%rd15+40];
	fma.rn.f32 	%f52, %f50, %f51, %f49;
	ld.global.f32 	%f53, [%rd13+12];
	ld.global.f32 	%f54, [%rd15+44];
	fma.rn.f32 	%f55, %f53, %f54, %f52;
	ld.global.f32 	%f56, [%rd13+16];
	ld.global.f32 	%f57, [%rd15+48];
	fma.rn.f32 	%f58, %f56, %f57, %f55;
	ld.global.f32 	%f59, [%rd13+20];
	ld.global.f32 	%f60, [%rd15+52];
	fma.rn.f32 	%f61, %f59, %f60, %f58;
	ld.global.f32 	%f62, [%rd13+24];
	ld.global.f32 	%f63, [%rd15+56];
	fma.rn.f32 	%f64, %f62, %f63, %f61;
	ld.global.f32 	%f65, [%rd13+28];
	ld.global.f32 	%f66, [%rd15+60];
	fma.rn.f32 	%f118, %f65, %f66, %f64;
	add.s32 	%r59, %r59, 16;
	add.s32 	%r58, %r58, 16;
	add.s32 	%r57, %r57, 16;
	setp.ne.s32 	%p8, %r59, 0;
	mov.u32 	%r61, %r8;
	@%p8 bra 	$L__BB0_8;
$L__BB0_9:
	setp.eq.s32 	%p9, %r6, 0;
	@%p9 bra 	$L__BB0_19;
	add.s32 	%r46, %r6, -1;
	setp.lt.u32 	%p10, %r46, 7;
	@%p10 bra 	$L__BB0_12;
	add.s32 	%r47, %r61, %r12;
	mul.wide.s32 	%rd16, %r47, 4;
	add.s64 	%rd17, %rd2, %rd16;
	ld.global.f32 	%f68, [%rd17];
	add.s32 	%r48, %r61, %r14;
	mul.wide.s32 	%rd18, %r48, 4;
	add.s64 	%rd19, %rd1, %rd18;
	ld.global.f32 	%f69, [%rd19];
	fma.rn.f32 	%f70, %f68, %f69, %f118;
	ld.global.f32 	%f71, [%rd17+4];
	ld.global.f32 	%f72, [%rd19+4];
	fma.rn.f32 	%f73, %f71, %f72, %f70;
	ld.global.f32 	%f74, [%rd17+8];
	ld.global.f32 	%f75, [%rd19+8];
	fma.rn.f32 	%f76, %f74, %f75, %f73;
	ld.global.f32 	%f77, [%rd17+12];
	ld.global.f32 	%f78, [%rd19+12];
	fma.rn.f32 	%f79, %f77, %f78, %f76;
	ld.global.f32 	%f80, [%rd17+16];
	ld.global.f32 	%f81, [%rd19+16];
	fma.rn.f32 	%f82, %f80, %f81, %f79;
	ld.global.f32 	%f83, [%rd17+20];
	ld.global.f32 	%f84, [%rd19+20];
	fma.rn.f32 	%f85, %f83, %f84, %f82;
	ld.global.f32 	%f86, [%rd17+24];
	ld.global.f32 	%f87, [%rd19+24];
	fma.rn.f32 	%f88, %f86, %f87, %f85;
	ld.global.f32 	%f89, [%rd17+28];
	ld.global.f32 	%f90, [%rd19+28];
	fma.rn.f32 	%f118, %f89, %f90, %f88;
	add.s32 	%r61, %r61, 8;
$L__BB0_12:
	setp.eq.s32 	%p11, %r7, 0;
	@%p11 bra 	$L__BB0_19;
	add.s32 	%r49, %r7, -1;
	setp.lt.u32 	%p12, %r49, 3;
	@%p12 bra 	$L__BB0_15;
	add.s32 	%r50, %r61, %r12;
	mul.wide.s32 	%rd20, %r50, 4;
	add.s64 	%rd21, %rd2, %rd20;
	ld.global.f32 	%f92, [%rd21];
	add.s32 	%r51, %r61, %r14;
	mul.wide.s32 	%rd22, %r51, 4;
	add.s64 	%rd23, %rd1, %rd22;
	ld.global.f32 	%f93, [%rd23];
	fma.rn.f32 	%f94, %f92, %f93, %f118;
	ld.global.f32 	%f95, [%rd21+4];
	ld.global.f32 	%f96, [%rd23+4];
	fma.rn.f32 	%f97, %f95, %f96, %f94;
	ld.global.f32 	%f98, [%rd21+8];
	ld.global.f32 	%f99, [%rd23+8];
	fma.rn.f32 	%f100, %f98, %f99, %f97;
	ld.global.f32 	%f101, [%rd21+12];
	ld.global.f32 	%f102, [%rd23+12];
	fma.rn.f32 	%f118, %f101, %f102, %f100;
	add.s32 	%r61, %r61, 4;
$L__BB0_15:
	setp.eq.s32 	%p13, %r9, 0;
	@%p13 bra 	$L__BB0_19;
	setp.eq.s32 	%p14, %r9, 1;
	add.s32 	%r52, %r61, %r12;
	mul.wide.s32 	%rd24, %r52, 4;
	add.s64 	%rd5, %rd2, %rd24;
	ld.global.f32 	%f103, [%rd5];
	add.s32 	%r53, %r61, %r14;
	mul.wide.s32 	%rd25, %r53, 4;
	add.s64 	%rd6, %rd1, %rd25;
	ld.global.f32 	%f104, [%rd6];
	fma.rn.f32 	%f118, %f103, %f104, %f118;
	@%p14 bra 	$L__BB0_19;
	setp.eq.s32 	%p15, %r9, 2;
	ld.global.f32 	%f105, [%rd5+4];
	ld.global.f32 	%f106, [%rd6+4];
	fma.rn.f32 	%f118, %f105, %f106, %f118;
	@%p15 bra 	$L__BB0_19;
	ld.global.f32 	%f107, [%rd5+8];
	ld.global.f32 	%f108, [%rd6+8];
	fma.rn.f32 	%f118, %f107, %f108, %f118;
$L__BB0_19:
	ld.param.u64 	%rd29, [_Z10extdot_f32PKfS0_Pfiii_param_2];
	mad.lo.s32 	%r54, %r55, %r34, %r56;
	cvta.to.global.u64 	%rd26, %rd29;
	mul.wide.s32 	%rd27, %r54, 4;
	add.s64 	%rd28, %rd26, %rd27;
	ld.global.f32 	%f109, [%rd28];
	add.f32 	%f110, %f118, %f109;
	st.global.f32 	[%rd28], %f110;
	add.s32 	%r56, %r56, %r4;
	setp.lt.s32 	%p16, %r56, %r34;
	@%p16 bra 	$L__BB0_6;
	bra.uni 	$L__BB0_4;
$L__BB0_20:
	setp.ge.s32 	%p3, %r3, %r34;
	@%p3 bra 	$L__BB0_23;
	mul.lo.s32 	%r29, %r55, %r34;
	mov.u32 	%r64, %r3;
$L__BB0_22:
	add.s32 	%r43, %r64, %r29;
	mul.wide.s32 	%rd10, %r43, 4;
	add.s64 	%rd11, %rd3, %rd10;
	ld.global.f32 	%f15, [%rd11];
	add.f32 	%f16, %f15, 0f00000000;
	st.global.f32 	[%rd11], %f16;
	add.s32 	%r64, %r64, %r4;
	setp.lt.s32 	%p4, %r64, %r34;
	@%p4 bra 	$L__BB0_22;
$L__BB0_23:
	add.s32 	%r55, %r55, %r5;
	setp.lt.s32 	%p5, %r55, %r33;
	@%p5 bra 	$L__BB0_20;
$L__BB0_24:
	ret;

}
	// .globl	_Z10extdot_f64PKdS0_Pdiii
.visible .entry _Z10extdot_f64PKdS0_Pdiii(
	.param .u64 .ptr .align 1 _Z10extdot_f64PKdS0_Pdiii_param_0,
	.param .u64 .ptr .align 1 _Z10extdot_f64PKdS0_Pdiii_param_1,
	.param .u64 .ptr .align 1 _Z10extdot_f64PKdS0_Pdiii_param_2,
	.param .u32 _Z10extdot_f64PKdS0_Pdiii_param_3,
	.param .u32 _Z10extdot_f64PKdS0_Pdiii_param_4,
	.param .u32 _Z10extdot_f64PKdS0_Pdiii_param_5
)
{
	.reg .pred 	%p<18>;
	.reg .b32 	%r<64>;
	.reg .b64 	%rd<29>;
	.reg .b64 	%fd<119>;

	ld.param.u64 	%rd8, [_Z10extdot_f64PKdS0_Pdiii_param_0];
	ld.param.u64 	%rd9, [_Z10extdot_f64PKdS0_Pdiii_param_1];
	ld.param.u64 	%rd10, [_Z10extdot_f64PKdS0_Pdiii_param_2];
	ld.param.u32 	%r33, [_Z10extdot_f64PKdS0_Pdiii_param_3];
	ld.param.u32 	%r34, [_Z10extdot_f64PKdS0_Pdiii_param_4];
	ld.param.u32 	%r35, [_Z10extdot_f64PKdS0_Pdiii_param_5];
	cvta.to.global.u64 	%rd1, %rd9;
	cvta.to.global.u64 	%rd2, %rd8;
	cvta.to.global.u64 	%rd3, %rd10;
	mov.u32 	%r36, %ctaid.x;
	mov.u32 	%r1, %ntid.x;
	mov.u32 	%r37, %tid.x;
	mad.lo.s32 	%r54, %r36, %r1, %r37;
	setp.ge.s32 	%p1, %r54, %r33;
	@%p1 bra 	$L__BB1_24;
	mov.u32 	%r38, %ctaid.y;
	mov.u32 	%r39, %ntid.y;
	mov.u32 	%r40, %tid.y;
	mad.lo.s32 	%r3, %r38, %r39, %r40;
	setp.gt.s32 	%p2, %r35, 0;
	mov.u32 	%r41, %nctaid.y;
	mul.lo.s32 	%r4, %r39, %r41;
	mov.u32 	%r42, %nctaid.x;
	mul.lo.s32 	%r5, %r1, %r42;
	@%p2 bra 	$L__BB1_2;
	bra.uni 	$L__BB1_20;
$L__BB1_2:
	and.b32  	%r6, %r35, 15;
	and.b32  	%r7, %r35, 7;
	and.b32  	%r8, %r35, 2147483632;
	and.b32  	%r9, %r35, 3;
	neg.s32 	%r10, %r8;
	add.s64 	%rd4, %rd2, 64;
	add.s64 	%rd5, %rd1, 64;
$L__BB1_3:
	setp.lt.s32 	%p6, %r3, %r34;
	@%p6 bra 	$L__BB1_5;
$L__BB1_4:
	add.s32 	%r54, %r54, %r5;
	setp.lt.s32 	%p17, %r54, %r33;
	@%p17 bra 	$L__BB1_3;
	bra.uni 	$L__BB1_24;
$L__BB1_5:
	mul.lo.s32 	%r13, %r54, %r35;
	mov.u32 	%r55, %r3;
$L__BB1_6:
	setp.lt.u32 	%p7, %r35, 16;
	mul.lo.s32 	%r15, %r55, %r35;
	mov.f64 	%fd118, 0d0000000000000000;
	mov.b32 	%r60, 0;
	@%p7 bra 	$L__BB1_9;
	mov.f64 	%fd118, 0d0000000000000000;
	mov.u32 	%r56, %r15;
	mov.u32 	%r57, %r13;
	mov.u32 	%r58, %r10;
$L__BB1_8:
	.pragma "nounroll";
	mul.wide.s32 	%rd13, %r57, 8;
	add.s64 	%rd14, %rd4, %rd13;
	mul.wide.s32 	%rd15, %r56, 8;
	add.s64 	%rd16, %rd5, %rd15;
	ld.global.f64 	%fd20, [%rd14+-64];
	ld.global.f64 	%fd21, [%rd16+-64];
	fma.rn.f64 	%fd22, %fd20, %fd21, %fd118;
	ld.global.f64 	%fd23, [%rd14+-56];
	ld.global.f64 	%fd24, [%rd16+-56];
	fma.rn.f64 	%fd25, %fd23, %fd24, %fd22;
	ld.global.f64 	%fd26, [%rd14+-48];
	ld.global.f64 	%fd27, [%rd16+-48];
	fma.rn.f64 	%fd28, %fd26, %fd27, %fd25;
	ld.global.f64 	%fd29, [%rd14+-40];
	ld.global.f64 	%fd30, [%rd16+-40];
	fma.rn.f64 	%fd31, %fd29, %fd30, %fd28;
	ld.global.f64 	%fd32, [%rd14+-32];
	ld.global.f64 	%fd33, [%rd16+-32];
	fma.rn.f64 	%fd34, %fd32, %fd33, %fd31;
	ld.global.f64 	%fd35, [%rd14+-24];
	ld.global.f64 	%fd36, [%rd16+-24];
	fma.rn.f64 	%fd37, %fd35, %fd36, %fd34;
	ld.global.f64 	%fd38, [%rd14+-16];
	ld.global.f64 	%fd39, [%rd16+-16];
	fma.rn.f64 	%fd40, %fd38, %fd39, %fd37;
	ld.global.f64 	%fd41, [%rd14+-8];
	ld.global.f64 	%fd42, [%rd16+-8];
	fma.rn.f64 	%fd43, %fd41, %fd42, %fd40;
	ld.global.f64 	%fd44, [%rd14];
	ld.global.f64 	%fd45, [%rd16];
	fma.rn.f64 	%fd46, %fd44, %fd45, %fd43;
	ld.global.f64 	%fd47, [%rd14+8];
	ld.global.f64 	%fd48, [%rd16+8];
	fma.rn.f64 	%fd49, %fd47, %fd48, %fd46;
	ld.global.f64 	%fd50, [%rd14+16];
	ld.global.f64 	%fd51, [%rd16+16];
	fma.rn.f64 	%fd52, %fd50, %fd51, %fd49;
	ld.global.f64 	%fd53, [%rd14+24];
	ld.global.f64 	%fd54, [%rd16+24];
	fma.rn.f64 	%fd55, %fd53, %fd54, %fd52;
	ld.global.f64 	%fd56, [%rd14+32];
	ld.global.f64 	%fd57, [%rd16+32];
	fma.rn.f64 	%fd58, %fd56, %fd57, %fd55;
	ld.global.f64 	%fd59, [%rd14+40];
	ld.global.f64 	%fd60, [%rd16+40];
	fma.rn.f64 	%fd61, %fd59, %fd60, %fd58;
	ld.global.f64 	%fd62, [%rd14+48];
	ld.global.f64 	%fd63, [%rd16+48];
	fma.rn.f64 	%fd64, %fd62, %fd63, %fd61;
	ld.global.f64 	%fd65, [%rd14+56];
	ld.global.f64 	%fd66, [%rd16+56];
	fma.rn.f64 	%fd118, %fd65, %fd66, %fd64;
	add.s32 	%r58, %r58, 16;
	add.s32 	%r57, %r57, 16;
	add.s32 	%r56, %r56, 16;
	setp.ne.s32 	%p8, %r58, 0;
	mov.u32 	%r60, %r8;
	@%p8 bra 	$L__BB1_8;
$L__BB1_9:
	setp.eq.s32 	%p9, %r6, 0;
	@%p9 bra 	$L__BB1_19;
	add.s32 	%r45, %r6, -1;
	setp.lt.u32 	%p10, %r45, 7;
	@%p10 bra 	$L__BB1_12;
	add.s32 	%r46, %r60, %r13;
	mul.wide.s32 	%rd17, %r46, 8;
	add.s64 	%rd18, %rd2, %rd17;
	ld.global.f64 	%fd68, [%rd18];
	add.s32 	%r47, %r60, %r15;
	mul.wide.s32 	%rd19, %r47, 8;
	add.s64 	%rd20, %rd1, %rd19;
	ld.global.f64 	%fd69, [%rd20];
	fma.rn.f64 	%fd70, %fd68, %fd69, %fd118;
	ld.global.f64 	%fd71, [%rd18+8];
	ld.global.f64 	%fd72, [%rd20+8];
	fma.rn.f64 	%fd73, %fd71, %fd72, %fd70;
	ld.global.f64 	%fd74, [%rd18+16];
	ld.global.f64 	%fd75, [%rd20+16];
	fma.rn.f64 	%fd76, %fd74, %fd75, %fd73;
	ld.global.f64 	%fd77, [%rd18+24];
	ld.global.f64 	%fd78, [%rd20+24];
	fma.rn.f64 	%fd79, %fd77, %fd78, %fd76;
	ld.global.f64 	%fd80, [%rd18+32];
	ld.global.f64 	%fd81, [%rd20+32];
	fma.rn.f64 	%fd82, %fd80, %fd81, %fd79;
	ld.global.f64 	%fd83, [%rd18+40];
	ld.global.f64 	%fd84, [%rd20+40];
	fma.rn.f64 	%fd85, %fd83, %fd84, %fd82;
	ld.global.f64 	%fd86, [%rd18+48];
	ld.global.f64 	%fd87, [%rd20+48];
	fma.rn.f64 	%fd88, %fd86, %fd87, %fd85;
	ld.global.f64 	%fd89, [%rd18+56];
	ld.global.f64 	%fd90, [%rd20+56];
	fma.rn.f64 	%fd118, %fd89, %fd90, %fd88;
	add.s32 	%r60, %r60, 8;
$L__BB1_12:
	setp.eq.s32 	%p11, %r7, 0;
	@%p11 bra 	$L__BB1_19;
	add.s32 	%r48, %r7, -1;
	setp.lt.u32 	%p12, %r48, 3;
	@%p12 bra 	$L__BB1_15;
	add.s32 	%r49, %r60, %r13;
	mul.wide.s32 	%rd21, %r49, 8;
	add.s64 	%rd22, %rd2, %rd21;
	ld.global.f64 	%fd92, [%rd22];
	add.s32 	%r50, %r60, %r15;
	mul.wide.s32 	%rd23, %r50, 8;
	add.s64 	%rd24, %rd1, %rd23;
	ld.global.f64 	%fd93, [%rd24];
	fma.rn.f64 	%fd94, %fd92, %fd93, %fd118;
	ld.global.f64 	%fd95, [%rd22+8];
	ld.global.f64 	%fd96, [%rd24+8];
	fma.rn.f64 	%fd97, %fd95, %fd96, %fd94;
	ld.global.f64 	%fd98, [%rd22+16];
	ld.global.f64 	%fd99, [%rd24+16];
	fma.rn.f64 	%fd100, %fd98, %fd99, %fd97;
	ld.global.f64 	%fd101, [%rd22+24];
	ld.global.f64 	%fd102, [%rd24+24];
	fma.rn.f64 	%fd118, %fd101, %fd102, %fd100;
	add.s32 	%r60, %r60, 4;
$L__BB1_15:
	setp.eq.s32 	%p13, %r9, 0;
	@%p13 bra 	$L__BB1_19;
	setp.eq.s32 	%p14, %r9, 1;
	add.s32 	%r51, %r60, %r13;
	mul.wide.s32 	%rd25, %r51, 8;
	add.s64 	%rd6, %rd2, %rd25;
	ld.global.f64 	%fd103, [%rd6];
	add.s32 	%r52, %r60, %r15;
	mul.wide.s32 	%rd26, %r52, 8;
	add.s64 	%rd7, %rd1, %rd26;
	ld.global.f64 	%fd104, [%rd7];
	fma.rn.f64 	%fd118, %fd103, %fd104, %fd118;
	@%p14 bra 	$L__BB1_19;
	setp.eq.s32 	%p15, %r9, 2;
	ld.global.f64 	%fd105, [%rd6+8];
	ld.global.f64 	%fd106, [%rd7+8];
	fma.rn.f64 	%fd118, %fd105, %fd106, %fd118;
	@%p15 bra 	$L__BB1_19;
	ld.global.f64 	%fd107, [%rd6+16];
	ld.global.f64 	%fd108, [%rd7+16];
	fma.rn.f64 	%fd118, %fd107, %fd108, %fd118;
$L__BB1_19:
	mad.lo.s32 	%r53, %r54, %r34, %r55;
	mul.wide.s32 	%rd27, %r53, 8;
	add.s64 	%rd28, %rd3, %rd27;
	ld.global.f64 	%fd109, [%rd28];
	add.f64 	%fd110, %fd118, %fd109;
	st.global.f64 	[%rd28], %fd110;
	add.s32 	%r55, %r55, %r4;
	setp.lt.s32 	%p16, %r55, %r34;
	@%p16 bra 	$L__BB1_6;
	bra.uni 	$L__BB1_4;
$L__BB1_20:
	setp.ge.s32 	%p3, %r3, %r34;
	@%p3 bra 	$L__BB1_23;
	mul.lo.s32 	%r29, %r54, %r34;
	mov.u32 	%r63, %r3;
$L__BB1_22:
	add.s32 	%r43, %r63, %r29;
	mul.wide.s32 	%rd11, %r43, 8;
	add.s64 	%rd12, %rd3, %rd11;
	ld.global.f64 	%fd15, [%rd12];
	add.f64 	%fd16, %fd15, 0d0000000000000000;
	st.global.f64 	[%rd12], %fd16;
	add.s32 	%r63, %r63, %r4;
	setp.lt.s32 	%p4, %r63, %r34;
	@%p4 bra 	$L__BB1_22;
$L__BB1_23:
	add.s32 	%r54, %r54, %r5;
	setp.lt.s32 	%p5, %r54, %r33;
	@%p5 bra 	$L__BB1_20;
$L__BB1_24:
	ret;

}
	// .globl	_Z10extdot_i32PKiS0_Piiii
.visible .entry _Z10extdot_i32PKiS0_Piiii(
	.param .u64 .ptr .align 1 _Z10extdot_i32PKiS0_Piiii_param_0,
	.param .u64 .ptr .align 1 _Z10extdot_i32PKiS0_Piiii_param_1,
	.param .u64 .ptr .align 1 _Z10extdot_i32PKiS0_Piiii_param_2,
	.param .u32 _Z10extdot_i32PKiS0_Piiii_param_3,
	.param .u32 _Z10extdot_i32PKiS0_Piiii_param_4,
	.param .u32 _Z10extdot_i32PKiS0_Piiii_param_5
)
{
	.reg .pred 	%p<15>;
	.reg .b32 	%r<172>;
	.reg .b64 	%rd<28>;

	ld.param.u64 	%rd8, [_Z10extdot_i32PKiS0_Piiii_param_0];
	ld.param.u64 	%rd9, [_Z10extdot_i32PKiS0_Piiii_param_1];
	ld.param.u32 	%r39, [_Z10extdot_i32PKiS0_Piiii_param_3];
	ld.param.u32 	%r40, [_Z10extdot_i32PKiS0_Piiii_param_4];
	ld.param.u32 	%r41, [_Z10extdot_i32PKiS0_Piiii_param_5];
	cvta.to.global.u64 	%rd1, %rd9;
	cvta.to.global.u64 	%rd2, %rd8;
	mov.u32 	%r42, %ctaid.x;
	mov.u32 	%r43, %ntid.x;
	mov.u32 	%r44, %tid.x;
	mad.lo.s32 	%r156, %r42, %r43, %r44;
	setp.ge.s32 	%p1, %r156, %r39;
	@%p1 bra 	$L__BB2_5;
	mov.u32 	%r45, %ctaid.y;
	mov.u32 	%r46, %ntid.y;
	mov.u32 	%r47, %tid.y;
	mad.lo.s32 	%r2, %r45, %r46, %r47;
	setp.lt.s32 	%p2, %r41, 1;
	@%p2 bra 	$L__BB2_5;
	and.b32  	%r3, %r41, 15;
	and.b32  	%r4, %r41, 7;
	and.b32  	%r5, %r41, 2147483632;
	and.b32  	%r6, %r41, 3;
	add.s64 	%rd3, %rd2, 32;
	add.s64 	%rd4, %rd1, 32;
$L__BB2_3:
	setp.lt.s32 	%p3, %r2, %r40;
	@%p3 bra 	$L__BB2_6;
$L__BB2_4:
	mov.u32 	%r155, %nctaid.x;
	mad.lo.s32 	%r156, %r43, %r155, %r156;
	setp.lt.s32 	%p14, %r156, %r39;
	@%p14 bra 	$L__BB2_3;
$L__BB2_5:
	ret;
$L__BB2_6:
	mul.lo.s32 	%r9, %r156, %r41;
	mov.u32 	%r157, %r2;
$L__BB2_7:
	setp.lt.u32 	%p4, %r41, 16;
	mul.lo.s32 	%r11, %r157, %r41;
	mov.b32 	%r166, 0;
	mov.u32 	%r171, %r166;
	@%p4 bra 	$L__BB2_10;
	and.b32  	%r51, %r41, 2147483632;
	neg.s32 	%r160, %r51;
	mov.b32 	%r171, 0;
	mov.u32 	%r158, %r11;
	mov.u32 	%r159, %r9;
$L__BB2_9:
	.pragma "nounroll";
	mul.wide.s32 	%rd10, %r159, 4;
	add.s64 	%rd11, %rd3, %rd10;
	mul.wide.s32 	%rd12, %r158, 4;
	add.s64 	%rd13, %rd4, %rd12;
	ld.global.u32 	%r52, [%rd11+-32];
	ld.global.u32 	%r53, [%rd13+-32];
	mad.lo.s32 	%r54, %r53, %r52, %r171;
	ld.global.u32 	%r55, [%rd11+-28];
	ld.global.u32 	%r56, [%rd13+-28];
	mad.lo.s32 	%r57, %r56, %r55, %r54;
	ld.global.u32 	%r58, [%rd11+-24];
	ld.global.u32 	%r59, [%rd13+-24];
	mad.lo.s32 	%r60, %r59, %r58, %r57;
	ld.global.u32 	%r61, [%rd11+-20];
	ld.global.u32 	%r62, [%rd13+-20];
	mad.lo.s32 	%r63, %r62, %r61, %r60;
	ld.global.u32 	%r64, [%rd11+-16];
	ld.global.u32 	%r65, [%rd13+-16];
	mad.lo.s32 	%r66, %r65, %r64, %r63;
	ld.global.u32 	%r67, [%rd11+-12];
	ld.global.u32 	%r68, [%rd13+-12];
	mad.lo.s32 	%r69, %r68, %r67, %r66;
	ld.global.u32 	%r70, [%rd11+-8];
	ld.global.u32 	%r71, [%rd13+-8];
	mad.lo.s32 	%r72, %r71, %r70, %r69;
	ld.global.u32 	%r73, [%rd11+-4];
	ld.global.u32 	%r74, [%rd13+-4];
	mad.lo.s32 	%r75, %r74, %r73, %r72;
	ld.global.u32 	%r76, [%rd11];
	ld.global.u32 	%r77, [%rd13];
	mad.lo.s32 	%r78, %r77, %r76, %r75;
	ld.global.u32 	%r79, [%rd11+4];
	ld.global.u32 	%r80, [%rd13+4];
	mad.lo.s32 	%r81, %r80, %r79, %r78;
	ld.global.u32 	%r82, [%rd11+8];
	ld.global.u32 	%r83, [%rd13+8];
	mad.lo.s32 	%r84, %r83, %r82, %r81;
	ld.global.u32 	%r85, [%rd11+12];
	ld.global.u32 	%r86, [%rd13+12];
	mad.lo.s32 	%r87, %r86, %r85, %r84;
	ld.global.u32 	%r88, [%rd11+16];
	ld.global.u32 	%r89, [%rd13+16];
	mad.lo.s32 	%r90, %r89, %r88, %r87;
	ld.global.u32 	%r91, [%rd11+20];
	ld.global.u32 	%r92, [%rd13+20];
	mad.lo.s32 	%r93, %r92, %r91, %r90;
	ld.global.u32 	%r94, [%rd11+24];
	ld.global.u32 	%r95, [%rd13+24];
	mad.lo.s32 	%r96, %r95, %r94, %r93;
	ld.global.u32 	%r97, [%rd11+28];
	ld.global.u32 	%r98, [%rd13+28];
	mad.lo.s32 	%r171, %r98, %r97, %r96;
	add.s32 	%r160, %r160, 16;
	add.s32 	%r159, %r159, 16;
	add.s32 	%r158, %r158, 16;
	setp.ne.s32 	%p5, %r160, 0;
	mov.u32 	%r166, %r5;
	@%p5 bra 	$L__BB2_9;
$L__BB2_10:
	setp.eq.s32 	%p6, %r3, 0;
	@%p6 bra 	$L__BB2_20;
	add.s32 	%r100, %r3, -1;
	setp.lt.u32 	%p7, %r100, 7;
	@%p7 bra 	$L__BB2_13;
	add.s32 	%r101, %r166, %r9;
	mul.wide.s32 	%rd14, %r101, 4;
	add.s64 	%rd15, %rd2, %rd14;
	ld.global.u32 	%r102, [%rd15];
	add.s32 	%r103, %r166, %r11;
	mul.wide.s32 	%rd16, %r103, 4;
	add.s64 	%rd17, %rd1, %rd16;
	ld.global.u32 	%r104, [%rd17];
	mad.lo.s32 	%r105, %r104, %r102, %r171;
	ld.global.u32 	%r106, [%rd15+4];
	ld.global.u32 	%r107, [%rd17+4];
	mad.lo.s32 	%r108, %r107, %r106, %r105;
	ld.global.u32 	%r109, [%rd15+8];
	ld.global.u32 	%r110, [%rd17+8];
	mad.lo.s32 	%r111, %r110, %r109, %r108;
	ld.global.u32 	%r112, [%rd15+12];
	ld.global.u32 	%r113, [%rd17+12];
	mad.lo.s32 	%r114, %r113, %r112, %r111;
	ld.global.u32 	%r115, [%rd15+16];
	ld.global.u32 	%r116, [%rd17+16];
	mad.lo.s32 	%r117, %r116, %r115, %r114;
	ld.global.u32 	%r118, [%rd15+20];
	ld.global.u32 	%r119, [%rd17+20];
	mad.lo.s32 	%r120, %r119, %r118, %r117;
	ld.global.u32 	%r121, [%rd15+24];
	ld.global.u32 	%r122, [%rd17+24];
	mad.lo.s32 	%r123, %r122, %r121, %r120;
	ld.global.u32 	%r124, [%rd15+28];
	ld.global.u32 	%r125, [%rd17+28];
	mad.lo.s32 	%r171, %r125, %r124, %r123;
	add.s32 	%r166, %r166, 8;
$L__BB2_13:
	setp.eq.s32 	%p8, %r4, 0;
	@%p8 bra 	$L__BB2_20;
	add.s32 	%r127, %r4, -1;
	setp.lt.u32 	%p9, %r127, 3;
	@%p9 bra 	$L__BB2_16;
	add.s32 	%r128, %r166, %r9;
	mul.wide.s32 	%rd18, %r128, 4;
	add.s64 	%rd19, %rd2, %rd18;
	ld.global.u32 	%r129, [%rd19];
	add.s32 	%r130, %r166, %r11;
	mul.wide.s32 	%rd20, %r130, 4;
	add.s64 	%rd21, %rd1, %rd20;
	ld.global.u32 	%r131, [%rd21];
	mad.lo.s32 	%r132, %r131, %r129, %r171;
	ld.global.u32 	%r133, [%rd19+4];
	ld.global.u32 	%r134, [%rd21+4];
	mad.lo.s32 	%r135, %r134, %r133, %r132;
	ld.global.u32 	%r136, [%rd19+8];
	ld.global.u32 	%r137, [%rd21+8];
	mad.lo.s32 	%r138, %r137, %r136, %r135;
	ld.global.u32 	%r139, [%rd19+12];
	ld.global.u32 	%r140, [%rd21+12];
	mad.lo.s32 	%r171, %r140, %r139, %r138;
	add.s32 	%r166, %r166, 4;
$L__BB2_16:
	setp.eq.s32 	%p10, %r6, 0;
	@%p10 bra 	$L__BB2_20;
	setp.eq.s32 	%p11, %r6, 1;
	add.s32 	%r141, %r166, %r9;
	mul.wide.s32 	%rd22, %r141, 4;
	add.s64 	%rd5, %rd2, %rd22;
	ld.global.u32 	%r142, [%rd5];
	add.s32 	%r143, %r166, %r11;
	mul.wide.s32 	%rd23, %r143, 4;
	add.s64 	%rd6, %rd1, %rd23;
	ld.global.u32 	%r144, [%rd6];
	mad.lo.s32 	%r171, %r144, %r142, %r171;
	@%p11 bra 	$L__BB2_20;
	setp.eq.s32 	%p12, %r6, 2;
	ld.global.u32 	%r145, [%rd5+4];
	ld.global.u32 	%r146, [%rd6+4];
	mad.lo.s32 	%r171, %r146, %r145, %r171;
	@%p12 bra 	$L__BB2_20;
	ld.global.u32 	%r147, [%rd5+8];
	ld.global.u32 	%r148, [%rd6+8];
	mad.lo.s32 	%r171, %r148, %r147, %r171;
$L__BB2_20:
	ld.param.u64 	%rd27, [_Z10extdot_i32PKiS0_Piiii_param_2];
	mad.lo.s32 	%r149, %r156, %r40, %r157;
	cvta.to.global.u64 	%rd24, %rd27;
	mul.wide.s32 	%rd25, %r149, 4;
	add.s64 	%rd26, %rd24, %rd25;
	ld.global.u32 	%r150, [%rd26];
	add.s32 	%r151, %r150, %r171;
	st.global.u32 	[%rd26], %r151;
	mov.u32 	%r152, %ntid.y;
	mov.u32 	%r153, %nctaid.y;
	mad.lo.s32 	%r157, %r152, %r153, %r157;
	setp.lt.s32 	%p13, %r157, %r40;
	@%p13 bra 	$L__BB2_7;
	bra.uni 	$L__BB2_4;

}
	// .globl	_Z10extdot_i64PKlS0_Pliii
.visible .entry _Z10extdot_i64PKlS0_Pliii(
	.param .u64 .ptr .align 1 _Z10extdot_i64PKlS0_Pliii_param_0,
	.param .u64 .ptr .align 1 _Z10extdot_i64PKlS0_Pliii_param_1,
	.param .u64 .ptr .align 1 _Z10extdot_i64PKlS0_Pliii_param_2,
	.param .u32 _Z10extdot_i64PKlS0_Pliii_param_3,
	.param .u32 _Z10extdot_i64PKlS0_Pliii_param_4,
	.param .u32 _Z10extdot_i64PKlS0_Pliii_param_5
)
{
	.reg .pred 	%p<13>;
	.reg .b32 	%r<56>;
	.reg .b64 	%rd<96>;

	ld.param.u64 	%rd18, [_Z10extdot_i64PKlS0_Pliii_param_0];
	ld.param.u64 	%rd19, [_Z10extdot_i64PKlS0_Pliii_param_1];
	ld.param.u32 	%r30, [_Z10extdot_i64PKlS0_Pliii_param_3];
	ld.param.u32 	%r31, [_Z10extdot_i64PKlS0_Pliii_param_4];
	ld.param.u32 	%r32, [_Z10extdot_i64PKlS0_Pliii_param_5];
	cvta.to.global.u64 	%rd1, %rd19;
	cvta.to.global.u64 	%rd2, %rd18;
	mov.u32 	%r33, %ctaid.x;
	mov.u32 	%r1, %ntid.x;
	mov.u32 	%r34, %tid.x;
	mad.lo.s32 	%r48, %r33, %r1, %r34;
	setp.ge.s32 	%p1, %r48, %r30;
	@%p1 bra 	$L__BB3_5;
	mov.u32 	%r35, %ctaid.y;
	mov.u32 	%r3, %ntid.y;
	mov.u32 	%r36, %tid.y;
	mad.lo.s32 	%r4, %r35, %r3, %r36;
	setp.lt.s32 	%p2, %r32, 1;
	@%p2 bra 	$L__BB3_5;
	and.b32  	%r5, %r32, 7;
	and.b32  	%r6, %r32, 3;
	and.b32  	%r7, %r32, 2147483640;
	and.b32  	%r8, %r32, 1;
	neg.s32 	%r9, %r7;
	add.s64 	%rd3, %rd2, 32;
	add.s64 	%rd4, %rd1, 32;
	mov.u32 	%r37, %nctaid.x;
	mul.lo.s32 	%r10, %r1, %r37;
	mov.u32 	%r38, %nctaid.y;
	mul.lo.s32 	%r11, %r3, %r38;
$L__BB3_3:
	setp.lt.s32 	%p3, %r4, %r31;
	@%p3 bra 	$L__BB3_6;
$L__BB3_4:
	add.s32 	%r48, %r48, %r10;
	setp.lt.s32 	%p12, %r48, %r30;
	@%p12 bra 	$L__BB3_3;
$L__BB3_5:
	ret;
$L__BB3_6:
	mul.lo.s32 	%r14, %r48, %r32;
	mul.lo.s32 	%r15, %r48, %r31;
	mov.u32 	%r49, %r4;
$L__BB3_7:
	setp.lt.u32 	%p4, %r32, 8;
	mul.lo.s32 	%r17, %r49, %r32;
	mov.b64 	%rd95, 0;
	mov.b32 	%r54, 0;
	@%p4 bra 	$L__BB3_10;
	mov.b64 	%rd95, 0;
	mov.u32 	%r50, %r17;
	mov.u32 	%r51, %r14;
	mov.u32 	%r52, %r9;
$L__BB3_9:
	.pragma "nounroll";
	mul.wide.s32 	%rd23, %r51, 8;
	add.s64 	%rd24, %rd3, %rd23;
	mul.wide.s32 	%rd25, %r50, 8;
	add.s64 	%rd26, %rd4, %rd25;
	ld.global.u64 	%rd27, [%rd24+-32];
	ld.global.u64 	%rd28, [%rd26+-32];
	mad.lo.s64 	%rd29, %rd28, %rd27, %rd95;
	ld.global.u64 	%rd30, [%rd24+-24];
	ld.global.u64 	%rd31, [%rd26+-24];
	mad.lo.s64 	%rd32, %rd31, %rd30, %rd29;
	ld.global.u64 	%rd33, [%rd24+-16];
	ld.global.u64 	%rd34, [%rd26+-16];
	mad.lo.s64 	%rd35, %rd34, %rd33, %rd32;
	ld.global.u64 	%rd36, [%rd24+-8];
	ld.global.u64 	%rd37, [%rd26+-8];
	mad.lo.s64 	%rd38, %rd37, %rd36, %rd35;
	ld.global.u64 	%rd39, [%rd24];
	ld.global.u64 	%rd40, [%rd26];
	mad.lo.s64 	%rd41, %rd40, %rd39, %rd38;
	ld.global.u64 	%rd42, [%rd24+8];
	ld.global.u64 	%rd43, [%rd26+8];
	mad.lo.s64 	%rd44, %rd43, %rd42, %rd41;
	ld.global.u64 	%rd45, [%rd24+16];
	ld.global.u64 	%rd46, [%rd26+16];
	mad.lo.s64 	%rd47, %rd46, %rd45, %rd44;
	ld.global.u64 	%rd48, [%rd24+24];
	ld.global.u64 	%rd49, [%rd26+24];
	mad.lo.s64 	%rd95, %rd49, %rd48, %rd47;
	add.s32 	%r52, %r52, 8;
	add.s32 	%r51, %r51, 8;
	add.s32 	%r50, %r50, 8;
	setp.ne.s32 	%p5, %r52, 0;
	mov.u32 	%r54, %r7;
	@%p5 bra 	$L__BB3_9;
$L__BB3_10:
	setp.eq.s32 	%p6, %r5, 0;
	@%p6 bra 	$L__BB3_18;
	add.s32 	%r40, %r5, -1;
	setp.lt.u32 	%p7, %r40, 3;
	@%p7 bra 	$L__BB3_13;
	add.s32 	%r41, %r54, %r14;
	mul.wide.s32 	%rd51, %r41, 8;
	add.s64 	%rd52, %rd2, %rd51;
	ld.global.u64 	%rd53, [%rd52];
	add.s32 	%r42, %r54, %r17;
	mul.wide.s32 	%rd54, %r42, 8;
	add.s64 	%rd55, %rd1, %rd54;
	ld.global.u64 	%rd56, [%rd55];
	mad.lo.s64 	%rd57, %rd56, %rd53, %rd95;
	ld.global.u64 	%rd58, [%rd52+8];
	ld.global.u64 	%rd59, [%rd55+8];
	mad.lo.s64 	%rd60, %rd59, %rd58, %rd57;
	ld.global.u64 	%rd61, [%rd52+16];
	ld.global.u64 	%rd62, [%rd55+16];
	mad.lo.s64 	%rd63, %rd62, %rd61, %rd60;
	ld.global.u64 	%rd64, [%rd52+24];
	ld.global.u64 	%rd65, [%rd55+24];
	mad.lo.s64 	%rd95, %rd65, %rd64, %rd63;
	add.s32 	%r54, %r54, 4;
$L__BB3_13:
	setp.eq.s32 	%p8, %r6, 0;
	@%p8 bra 	$L__BB3_18;
	setp.eq.s32 	%p9, %r6, 1;
	@%p9 bra 	$L__BB3_16;
	add.s32 	%r43, %r54, %r14;
	mul.wide.s32 	%rd67, %r43, 8;
	add.s64 	%rd68, %rd2, %rd67;
	ld.global.u64 	%rd69, [%rd68];
	add.s32 	%r44, %r54, %r17;
	mul.wide.s32 	%rd70, %r44, 8;
	add.s64 	%rd71, %rd1, %rd70;
	ld.global.u64 	%rd72, [%rd71];
	mad.lo.s64 	%rd73, %rd72, %rd69, %rd95;
	ld.global.u64 	%rd74, [%rd68+8];
	ld.global.u64 	%rd75, [%rd71+8];
	mad.lo.s64 	%rd95, %rd75, %rd74, %rd73;
	add.s32 	%r54, %r54, 2;
$L__BB3_16:
	setp.eq.s32 	%p10, %r8, 0;
	@%p10 bra 	$L__BB3_18;
	add.s32 	%r45, %r54, %r14;
	mul.wide.s32 	%rd76, %r45, 8;
	add.s64 	%rd77, %rd2, %rd76;
	ld.global.u64 	%rd78, [%rd77];
	add.s32 	%r46, %r54, %r17;
	mul.wide.s32 	%rd79, %r46, 8;
	add.s64 	%rd80, %rd1, %rd79;
	ld.global.u64 	%rd81, [%rd80];
	mad.lo.s64 	%rd95, %rd81, %rd78, %rd95;
$L__BB3_18:
	ld.param.u64 	%rd87, [_Z10extdot_i64PKlS0_Pliii_param_2];
	add.s32 	%r47, %r49, %r15;
	cvta.to.global.u64 	%rd82, %rd87;
	mul.wide.s32 	%rd83, %r47, 8;
	add.s64 	%rd84, %rd82, %rd83;
	ld.global.u64 	%rd85, [%rd84];
	add.s64 	%rd86, %rd85, %rd95;
	st.global.u64 	[%rd84], %rd86;
	add.s32 	%r49, %r49, %r11;
	setp.lt.s32 	%p11, %r49, %r31;
	@%p11 bra 	$L__BB3_7;
	bra.uni 	$L__BB3_4;

}


// ===== COMPILED SASS (sm_100) =====

	.target	sm_100

	.elftype	@"ET_EXEC"


//--------------------- .note.nv.tkinfo           --------------------------
	.section	.note.nv.tkinfo,"",@"SHT_NOTE"
	.sectionflags	@"SHF_NOTE_NV_TKINFO"
	.tkinfo
        /*0018*/ 	.word	0x00000002
        /*0030*/ 	.string	""
        /*0030*/ 	.string	"ptxas"
        /*0030*/ 	.string	"Cuda compilation tools, release 13.0, V13.0.88"
        /*0030*/ 	.string	"Build cuda_13.0.r13.0/compiler.36424714_0"
        /*0030*/ 	.string	"-arch sm_100 -m 64 "



//--------------------- .note.nv.cuinfo           --------------------------
	.section	.note.nv.cuinfo,"",@"SHT_NOTE"
	.sectionflags	@"SHF_NOTE_NV_CUINFO"
        /*0018*/ 	.short	0x0002
        /*001a*/ 	.short	0x0064
        /*001c*/ 	.short	0x0082
	.zero		2


//--------------------- .nv.info                  --------------------------
	.section	.nv.info,"",@"SHT_CUDA_INFO"
	.align	4


	//----- nvinfo : EIATTR_REGCOUNT
	.align		4
        /*0000*/ 	.byte	0x04, 0x2f
        /*0002*/ 	.short	(.L_1 - .L_0)
	.align		4
.L_0:
        /*0004*/ 	.word	index@(_Z10extdot_f32PKfS0_Pfiii)
        /*0008*/ 	.word	0x00000020


	//----- nvinfo : EIATTR_FRAME_SIZE
	.align		4
.L_1:
        /*000c*/ 	.byte	0x04, 0x11
        /*000e*/ 	.short	(.L_3 - .L_2)
	.align		4
.L_2:
        /*0010*/ 	.word	index@(_Z10extdot_f32PKfS0_Pfiii)
        /*0014*/ 	.word	0x00000000


	//----- nvinfo : EIATTR_REGCOUNT
	.align		4
.L_3:
        /*0018*/ 	.byte	0x04, 0x2f
        /*001a*/ 	.short	(.L_5 - .L_4)
	.align		4
.L_4:
        /*001c*/ 	.word	index@(_Z10extdot_f64PKdS0_Pdiii)
        /*0020*/ 	.word	0x00000020


	//----- nvinfo : EIATTR_FRAME_SIZE
	.align		4
.L_5:
        /*0024*/ 	.byte	0x04, 0x11
        /*0026*/ 	.short	(.L_7 - .L_6)
	.align		4
.L_6:
        /*0028*/ 	.word	index@(_Z10extdot_f64PKdS0_Pdiii)
        /*002c*/ 	.word	0x00000000


	//----- nvinfo : EIATTR_REGCOUNT
	.align		4
.L_7:
        /*0030*/ 	.byte	0x04, 0x2f
        /*0032*/ 	.short	(.L_9 - .L_8)
	.align		4
.L_8:
        /*0034*/ 	.word	index@(_Z10extdot_i32PKiS0_Piiii)
        /*0038*/ 	.word	0x00000020


	//----- nvinfo : EIATTR_FRAME_SIZE
	.align		4
.L_9:
        /*003c*/ 	.byte	0x04, 0x11
        /*003e*/ 	.short	(.L_11 - .L_10)
	.align		4
.L_10:
        /*0040*/ 	.word	index@(_Z10extdot_i32PKiS0_Piiii)
        /*0044*/ 	.word	0x00000000


	//----- nvinfo : EIATTR_REGCOUNT
	.align		4
.L_11:
        /*0048*/ 	.byte	0x04, 0x2f
        /*004a*/ 	.short	(.L_13 - .L_12)
	.align		4
.L_12:
        /*004c*/ 	.word	index@(_Z10extdot_i64PKlS0_Pliii)
        /*0050*/ 	.word	0x00000020


	//----- nvinfo : EIATTR_FRAME_SIZE
	.align		4
.L_13:
        /*0054*/ 	.byte	0x04, 0x11
        /*0056*/ 	.short	(.L_15 - .L_14)
	.align		4
.L_14:
        /*0058*/ 	.word	index@(_Z10extdot_i64PKlS0_Pliii)
        /*005c*/ 	.word	0x00000000


	//----- nvinfo : EIATTR_MIN_STACK_SIZE
	.align		4
.L_15:
        /*0060*/ 	.byte	0x04, 0x12
        /*0062*/ 	.short	(.L_17 - .L_16)
	.align		4
.L_16:
        /*0064*/ 	.word	index@(_Z10extdot_i64PKlS0_Pliii)
        /*0068*/ 	.word	0x00000000


	//----- nvinfo : EIATTR_MIN_STACK_SIZE
	.align		4
.L_17:
        /*006c*/ 	.byte	0x04, 0x12
        /*006e*/ 	.short	(.L_19 - .L_18)
	.align		4
.L_18:
        /*0070*/ 	.word	index@(_Z10extdot_i32PKiS0_Piiii)
        /*0074*/ 	.word	0x00000000


	//----- nvinfo : EIATTR_MIN_STACK_SIZE
	.align		4
.L_19:
        /*0078*/ 	.byte	0x04, 0x12
        /*007a*/ 	.short	(.L_21 - .L_20)
	.align		4
.L_20:
        /*007c*/ 	.word	index@(_Z10extdot_f64PKdS0_Pdiii)
        /*0080*/ 	.word	0x00000000


	//----- nvinfo : EIATTR_MIN_STACK_SIZE
	.align		4
.L_21:
        /*0084*/ 	.byte	0x04, 0x12
        /*0086*/ 	.short	(.L_23 - .L_22)
	.align		4
.L_22:
        /*0088*/ 	.word	index@(_Z10extdot_f32PKfS0_Pfiii)
        /*008c*/ 	.word	0x00000000
.L_23:


//--------------------- .nv.compat                --------------------------
	.section	.nv.compat,"",@"SHT_CUDA_COMPAT_INFO"
	.align	4
        /*0000*/ 	.byte	0x02, 0x09, 0x00, 0x00, 0x02, 0x02, 0x01, 0x00, 0x02, 0x05, 0x05, 0x00, 0x03, 0x07, 0x01, 0x01
        /*0010*/ 	.byte	0x02, 0x03, 0x00, 0x00, 0x02, 0x06, 0x01, 0x00, 0x04, 0x0b, 0x08, 0x00, 0x01, 0x00, 0x00, 0x00
        /*0020*/ 	.byte	0x00, 0x00, 0x00, 0x00


//--------------------- .nv.info._Z10extdot_i64PKlS0_Pliii --------------------------
	.section	.nv.info._Z10extdot_i64PKlS0_Pliii,"",@"SHT_CUDA_INFO"
	.sectionflags	@""
	.align	4


	//----- nvinfo : EIATTR_CUDA_API_VERSION
	.align		4
        /*0000*/ 	.byte	0x04, 0x37
        /*0002*/ 	.short	(.L_25 - .L_24)
.L_24:
        /*0004*/ 	.word	0x00000082


	//----- nvinfo : EIATTR_KPARAM_INFO
	.align		4
.L_25:
        /*0008*/ 	.byte	0x04, 0x17
        /*000a*/ 	.short	(.L_27 - .L_26)
.L_26:
        /*000c*/ 	.word	0x00000000
        /*0010*/ 	.short	0x0005
        /*0012*/ 	.short	0x0020
        /*0014*/ 	.byte	0x00, 0xf0, 0x11, 0x00


	//----- nvinfo : EIATTR_KPARAM_INFO
	.align		4
.L_27:
        /*0018*/ 	.byte	0x04, 0x17
        /*001a*/ 	.short	(.L_29 - .L_28)
.L_28:
        /*001c*/ 	.word	0x00000000
        /*0020*/ 	.short	0x0004
        /*0022*/ 	.short	0x001c
        /*0024*/ 	.byte	0x00, 0xf0, 0x11, 0x00


	//----- nvinfo : EIATTR_KPARAM_INFO
	.align		4
.L_29:
        /*0028*/ 	.byte	0x04, 0x17
        /*002a*/ 	.short	(.L_31 - .L_30)
.L_30:
        /*002c*/ 	.word	0x00000000
        /*0030*/ 	.short	0x0003
        /*0032*/ 	.short	0x0018
        /*0034*/ 	.byte	0x00, 0xf0, 0x11, 0x00


	//----- nvinfo : EIATTR_KPARAM_INFO
	.align		4
.L_31:
        /*0038*/ 	.byte	0x04, 0x17
        /*003a*/ 	.short	(.L_33 - .L_32)
.L_32:
        /*003c*/ 	.word	0x00000000
        /*0040*/ 	.short	0x0002
        /*0042*/ 	.short	0x0010
        /*0044*/ 	.byte	0x00, 0xf5, 0x21, 0x00


	//----- nvinfo : EIATTR_KPARAM_INFO
	.align		4
.L_33:
        /*0048*/ 	.byte	0x04, 0x17
        /*004a*/ 	.short	(.L_35 - .L_34)
.L_34:
        /*004c*/ 	.word	0x00000000
        /*0050*/ 	.short	0x0001
        /*0052*/ 	.short	0x0008
        /*0054*/ 	.byte	0x00, 0xf5, 0x21, 0x00


	//----- nvinfo : EIATTR_KPARAM_INFO
	.align		4
.L_35:
        /*0058*/ 	.byte	0x04, 0x17
        /*005a*/ 	.short	(.L_37 - .L_36)
.L_36:
        /*005c*/ 	.word	0x00000000
        /*0060*/ 	.short	0x0000
        /*0062*/ 	.short	0x0000
        /*0064*/ 	.byte	0x00, 0xf5, 0x21, 0x00


	//----- nvinfo : EIATTR_SPARSE_MMA_MASK
	.align		4
.L_37:
        /*0068*/ 	.byte	0x03, 0x50
        /*006a*/ 	.short	0x0000


	//----- nvinfo : EIATTR_MAXREG_COUNT
	.align		4
        /*006c*/ 	.byte	0x03, 0x1b
        /*006e*/ 	.short	0x00ff


	//----- nvinfo : EIATTR_MERCURY_ISA_VERSION
	.align		4
        /*0070*/ 	.byte	0x03, 0x5f
        /*0072*/ 	.short	0x0101


	//----- nvinfo : EIATTR_VRC_CTA_INIT_COUNT
	.align		4
        /*0074*/ 	.byte	0x02, 0x4a
	.zero		1
	.zero		1


	//----- nvinfo : EIATTR_EXIT_INSTR_OFFSETS
	.align		4
        /*0078*/ 	.byte	0x04, 0x1c
        /*007a*/ 	.short	(.L_39 - .L_38)


	//   ....[0]....
.L_38:
        /*007c*/ 	.word	0x00000070


	//   ....[1]....
        /*0080*/ 	.word	0x000000e0


	//   ....[2]....
        /*0084*/ 	.word	0x00000c40


	//----- nvinfo : EIATTR_CRS_STACK_SIZE
	.align		4
.L_39:
        /*0088*/ 	.byte	0x04, 0x1e
        /*008a*/ 	.short	(.L_41 - .L_40)
.L_40:
        /*008c*/ 	.word	0x00000000


	//----- nvinfo : EIATTR_CBANK_PARAM_SIZE
	.align		4
.L_41:
        /*0090*/ 	.byte	0x03, 0x19
        /*0092*/ 	.short	0x0024


	//----- nvinfo : EIATTR_PARAM_CBANK
	.align		4
        /*0094*/ 	.byte	0x04, 0x0a
        /*0096*/ 	.short	(.L_43 - .L_42)
	.align		4
.L_42:
        /*0098*/ 	.word	index@(.nv.constant0._Z10extdot_i64PKlS0_Pliii)
        /*009c*/ 	.short	0x0380
        /*009e*/ 	.short	0x0024


	//----- nvinfo : EIATTR_SW_WAR
	.align		4
.L_43:
        /*00a0*/ 	.byte	0x04, 0x36
        /*00a2*/ 	.short	(.L_45 - .L_44)
.L_44:
        /*00a4*/ 	.word	0x00000008
.L_45:


//--------------------- .nv.info._Z10extdot_i32PKiS0_Piiii --------------------------
	.section	.nv.info._Z10extdot_i32PKiS0_Piiii,"",@"SHT_CUDA_INFO"
	.sectionflags	@""
	.align	4


	//----- nvinfo : EIATTR_CUDA_API_VERSION
	.align		4
        /*0000*/ 	.byte	0x04, 0x37
        /*0002*/ 	.short	(.L_47 - .L_46)
.L_46:
        /*0004*/ 	.word	0x00000082


	//----- nvinfo : EIATTR_KPARAM_INFO
	.align		4
.L_47:
        /*0008*/ 	.byte	0x04, 0x17
        /*000a*/ 	.short	(.L_49 - .L_48)
.L_48:
        /*000c*/ 	.word	0x00000000
        /*0010*/ 	.short	0x0005
        /*0012*/ 	.short	0x0020
        /*0014*/ 	.byte	0x00, 0xf0, 0x11, 0x00


	//----- nvinfo : EIATTR_KPARAM_INFO
	.align		4
.L_49:
        /*0018*/ 	.byte	0x04, 0x17
        /*001a*/ 	.short	(.L_51 - .L_50)
.L_50:
        /*001c*/ 	.word	0x00000000
        /*0020*/ 	.short	0x0004
        /*0022*/ 	.short	0x001c
        /*0024*/ 	.byte	0x00, 0xf0, 0x11, 0x00


	//----- nvinfo : EIATTR_KPARAM_INFO
	.align		4
.L_51:
        /*0028*/ 	.byte	0x04, 0x17
        /*002a*/ 	.short	(.L_53 - .L_52)
.L_52:
        /*002c*/ 	.word	0x00000000
        /*0030*/ 	.short	0x0003
        /*0032*/ 	.short	0x0018
        /*0034*/ 	.byte	0x00, 0xf0, 0x11, 0x00


	//----- nvinfo : EIATTR_KPARAM_INFO
	.align		4
.L_53:
        /*0038*/ 	.byte	0x04, 0x17
        /*003a*/ 	.short	(.L_55 - .L_54)
.L_54:
        /*003c*/ 	.word	0x00000000
        /*0040*/ 	.short	0x0002
        /*0042*/ 	.short	0x0010
        /*0044*/ 	.byte	0x00, 0xf5, 0x21, 0x00


	//----- nvinfo : EIATTR_KPARAM_INFO
	.align		4
.L_55:
        /*0048*/ 	.byte	0x04, 0x17
        /*004a*/ 	.short	(.L_57 - .L_56)
.L_56:
        /*004c*/ 	.word	0x00000000
        /*0050*/ 	.short	0x0001
        /*0052*/ 	.short	0x0008
        /*0054*/ 	.byte	0x00, 0xf5, 0x21, 0x00


	//----- nvinfo : EIATTR_KPARAM_INFO
	.align		4
.L_57:
        /*0058*/ 	.byte	0x04, 0x17
        /*005a*/ 	.short	(.L_59 - .L_58)
.L_58:
        /*005c*/ 	.word	0x00000000
        /*0060*/ 	.short	0x0000
        /*0062*/ 	.short	0x0000
        /*0064*/ 	.byte	0x00, 0xf5, 0x21, 0x00


	//----- nvinfo : EIATTR_SPARSE_MMA_MASK
	.align		4
.L_59:
        /*0068*/ 	.byte	0x03, 0x50
        /*006a*/ 	.short	0x0000


	//----- nvinfo : EIATTR_MAXREG_COUNT
	.align		4
        /*006c*/ 	.byte	0x03, 0x1b
        /*006e*/ 	.short	0x00ff


	//----- nvinfo : EIATTR_MERCURY_ISA_VERSION
	.align		4
        /*0070*/ 	.byte	0x03, 0x5f
        /*0072*/ 	.short	0x0101


	//----- nvinfo : EIATTR_VRC_CTA_INIT_COUNT
	.align		4
        /*0074*/ 	.byte	0x02, 0x4a
	.zero		1
	.zero		1


	//----- nvinfo : EIATTR_EXIT_INSTR_OFFSETS
	.align		4
        /*0078*/ 	.byte	0x04, 0x1c
        /*007a*/ 	.short	(.L_61 - .L_60)


	//   ....[0]....
.L_60:
        /*007c*/ 	.word	0x00000070


	//   ....[1]....
        /*0080*/ 	.word	0x000000e0


	//   ....[2]....
        /*0084*/ 	.word	0x00000c70


	//----- nvinfo : EIATTR_CRS_STACK_SIZE
	.align		4
.L_61:
        /*0088*/ 	.byte	0x04, 0x1e
        /*008a*/ 	.short	(.L_63 - .L_62)
.L_62:
        /*008c*/ 	.word	0x00000000


	//----- nvinfo : EIATTR_CBANK_PARAM_SIZE
	.align		4
.L_63:
        /*0090*/ 	.byte	0x03, 0x19
        /*0092*/ 	.short	0x0024


	//----- nvinfo : EIATTR_PARAM_CBANK
	.align		4
        /*0094*/ 	.byte	0x04, 0x0a
        /*0096*/ 	.short	(.L_65 - .L_64)
	.align		4
.L_64:
        /*0098*/ 	.word	index@(.nv.constant0._Z10extdot_i32PKiS0_Piiii)
        /*009c*/ 	.short	0x0380
        /*009e*/ 	.short	0x0024


	//----- nvinfo : EIATTR_SW_WAR
	.align		4
.L_65:
        /*00a0*/ 	.byte	0x04, 0x36
        /*00a2*/ 	.short	(.L_67 - .L_66)
.L_66:
        /*00a4*/ 	.word	0x00000008
.L_67:


//--------------------- .nv.info._Z10extdot_f64PKdS0_Pdiii --------------------------
	.section	.nv.info._Z10extdot_f64PKdS0_Pdiii,"",@"SHT_CUDA_INFO"
	.sectionflags	@""
	.align	4


	//----- nvinfo : EIATTR_CUDA_API_VERSION
	.align		4
        /*0000*/ 	.byte	0x04, 0x37
        /*0002*/ 	.short	(.L_69 - .L_68)
.L_68:
        /*0004*/ 	.word	0x00000082


	//----- nvinfo : EIATTR_KPARAM_INFO
	.align		4
.L_69:
        /*0008*/ 	.byte	0x04, 0x17
        /*000a*/ 	.short	(.L_71 - .L_70)
.L_70:
        /*000c*/ 	.word	0x00000000
        /*0010*/ 	.short	0x0005
        /*0012*/ 	.short	0x0020
        /*0014*/ 	.byte	0x00, 0xf0, 0x11, 0x00


	//----- nvinfo : EIATTR_KPARAM_INFO
	.align		4
.L_71:
        /*0018*/ 	.byte	0x04, 0x17
        /*001a*/ 	.short	(.L_73 - .L_72)
.L_72:
        /*001c*/ 	.word	0x00000000
        /*0020*/ 	.short	0x0004
        /*0022*/ 	.short	0x001c
        /*0024*/ 	.byte	0x00, 0xf0, 0x11, 0x00


	//----- nvinfo : EIATTR_KPARAM_INFO
	.align		4
.L_73:
        /*0028*/ 	.byte	0x04, 0x17
        /*002a*/ 	.short	(.L_75 - .L_74)
.L_74:
        /*002c*/ 	.word	0x00000000
        /*0030*/ 	.short	0x0003
        /*0032*/ 	.short	0x0018
        /*0034*/ 	.byte	0x00, 0xf0, 0x11, 0x00


	//----- nvinfo : EIATTR_KPARAM_INFO
	.align		4
.L_75:
        /*0038*/ 	.byte	0x04, 0x17
        /*003a*/ 	.short	(.L_77 - .L_76)
.L_76:
        /*003c*/ 	.word	0x00000000
        /*0040*/ 	.short	0x0002
        /*0042*/ 	.short	0x0010
        /*0044*/ 	.byte	0x00, 0xf5, 0x21, 0x00


	//----- nvinfo : EIATTR_KPARAM_INFO
	.align		4
.L_77:
        /*0048*/ 	.byte	0x04, 0x17
        /*004a*/ 	.short	(.L_79 - .L_78)
.L_78:
        /*004c*/ 	.word	0x00000000
        /*0050*/ 	.short	0x0001
        /*0052*/ 	.short	0x0008
        /*0054*/ 	.byte	0x00, 0xf5, 0x21, 0x00


	//----- nvinfo : EIATTR_KPARAM_INFO
	.align		4
.L_79:
        /*0058*/ 	.byte	0x04, 0x17
        /*005a*/ 	.short	(.L_81 - .L_80)
.L_80:
        /*005c*/ 	.word	0x00000000
        /*0060*/ 	.short	0x0000
        /*0062*/ 	.short	0x0000
        /*0064*/ 	.byte	0x00, 0xf5, 0x21, 0x00


	//----- nvinfo : EIATTR_SPARSE_MMA_MASK
	.align		4
.L_81:
        /*0068*/ 	.byte	0x03, 0x50
        /*006a*/ 	.short	0x0000


	//----- nvinfo : EIATTR_MAXREG_COUNT
	.align		4
        /*006c*/ 	.byte	0x03, 0x1b
        /*006e*/ 	.short	0x00ff


	//----- nvinfo : EIATTR_MERCURY_ISA_VERSION
	.align		4
        /*0070*/ 	.byte	0x03, 0x5f
        /*0072*/ 	.short	0x0101


	//----- nvinfo : EIATTR_VRC_CTA_INIT_COUNT
	.align		4
        /*0074*/ 	.byte	0x02, 0x4a
	.zero		1
	.zero		1


	//----- nvinfo : EIATTR_EXIT_INSTR_OFFSETS
	.align		4
        /*0078*/ 	.byte	0x04, 0x1c
        /*007a*/ 	.short	(.L_83 - .L_82)


	//   ....[0]....
.L_82:
        /*007c*/ 	.word	0x00000070


	//   ....[1]....
        /*0080*/ 	.word	0x00000270


	//   ....[2]....
        /*0084*/ 	.word	0x00000de0


	//----- nvinfo : EIATTR_CRS_STACK_SIZE
	.align		4
.L_83:
        /*0088*/ 	.byte	0x04, 0x1e
        /*008a*/ 	.short	(.L_85 - .L_84)
.L_84:
        /*008c*/ 	.word	0x00000000


	//----- nvinfo : EIATTR_CBANK_PARAM_SIZE
	.align		4
.L_85:
        /*0090*/ 	.byte	0x03, 0x19
        /*0092*/ 	.short	0x0024


	//----- nvinfo : EIATTR_PARAM_CBANK
	.align		4
        /*0094*/ 	.byte	0x04, 0x0a
        /*0096*/ 	.short	(.L_87 - .L_86)
	.align		4
.L_86:
        /*0098*/ 	.word	index@(.nv.constant0._Z10extdot_f64PKdS0_Pdiii)
        /*009c*/ 	.short	0x0380
        /*009e*/ 	.short	0x0024


	//----- nvinfo : EIATTR_SW_WAR
	.align		4
.L_87:
        /*00a0*/ 	.byte	0x04, 0x36
        /*00a2*/ 	.short	(.L_89 - .L_88)
.L_88:
        /*00a4*/ 	.word	0x00000008
.L_89:


//--------------------- .nv.info._Z10extdot_f32PKfS0_Pfiii --------------------------
	.section	.nv.info._Z10extdot_f32PKfS0_Pfiii,"",@"SHT_CUDA_INFO"
	.sectionflags	@""
	.align	4


	//----- nvinfo : EIATTR_CUDA_API_VERSION
	.align		4
        /*0000*/ 	.byte	0x04, 0x37
        /*0002*/ 	.short	(.L_91 - .L_90)
.L_90:
        /*0004*/ 	.word	0x00000082


	//----- nvinfo : EIATTR_KPARAM_INFO
	.align		4
.L_91:
        /*0008*/ 	.byte	0x04, 0x17
        /*000a*/ 	.short	(.L_93 - .L_92)
.L_92:
        /*000c*/ 	.word	0x00000000
        /*0010*/ 	.short	0x0005
        /*0012*/ 	.short	0x0020
        /*0014*/ 	.byte	0x00, 0xf0, 0x11, 0x00


	//----- nvinfo : EIATTR_KPARAM_INFO
	.align		4
.L_93:
        /*0018*/ 	.byte	0x04, 0x17
        /*001a*/ 	.short	(.L_95 - .L_94)
.L_94:
        /*001c*/ 	.word	0x00000000
        /*0020*/ 	.short	0x0004
        /*0022*/ 	.short	0x001c
        /*0024*/ 	.byte	0x00, 0xf0, 0x11, 0x00


	//----- nvinfo : EIATTR_KPARAM_INFO
	.align		4
.L_95:
        /*0028*/ 	.byte	0x04, 0x17
        /*002a*/ 	.short	(.L_97 - .L_96)
.L_96:
        /*002c*/ 	.word	0x00000000
        /*0030*/ 	.short	0x0003
        /*0032*/ 	.short	0x0018
        /*0034*/ 	.byte	0x00, 0xf0, 0x11, 0x00


	//----- nvinfo : EIATTR_KPARAM_INFO
	.align		4
.L_97:
        /*0038*/ 	.byte	0x04, 0x17
        /*003a*/ 	.short	(.L_99 - .L_98)
.L_98:
        /*003c*/ 	.word	0x00000000
        /*0040*/ 	.short	0x0002
        /*0042*/ 	.short	0x0010
        /*0044*/ 	.byte	0x00, 0xf5, 0x21, 0x00


	//----- nvinfo : EIATTR_KPARAM_INFO
	.align		4
.L_99:
        /*0048*/ 	.byte	0x04, 0x17
        /*004a*/ 	.short	(.L_101 - .L_100)
.L_100:
        /*004c*/ 	.word	0x00000000
        /*0050*/ 	.short	0x0001
        /*0052*/ 	.short	0x0008
        /*0054*/ 	.byte	0x00, 0xf5, 0x21, 0x00


	//----- nvinfo : EIATTR_KPARAM_INFO
	.align		4
.L_101:
        /*0058*/ 	.byte	0x04, 0x17
        /*005a*/ 	.short	(.L_103 - .L_102)
.L_102:
        /*005c*/ 	.word	0x00000000
        /*0060*/ 	.short	0x0000
        /*0062*/ 	.short	0x0000
        /*0064*/ 	.byte	0x00, 0xf5, 0x21, 0x00


	//----- nvinfo : EIATTR_SPARSE_MMA_MASK
	.align		4
.L_103:
        /*0068*/ 	.byte	0x03, 0x50
        /*006a*/ 	.short	0x0000


	//----- nvinfo : EIATTR_MAXREG_COUNT
	.align		4
        /*006c*/ 	.byte	0x03, 0x1b
        /*006e*/ 	.short	0x00ff


	//----- nvinfo : EIATTR_MERCURY_ISA_VERSION
	.align		4
        /*0070*/ 	.byte	0x03, 0x5f
        /*0072*/ 	.short	0x0101


	//----- nvinfo : EIATTR_VRC_CTA_INIT_COUNT
	.align		4
        /*0074*/ 	.byte	0x02, 0x4a
	.zero		1
	.zero		1


	//----- nvinfo : EIATTR_EXIT_INSTR_OFFSETS
	.align		4
        /*0078*/ 	.byte	0x04, 0x1c
        /*007a*/ 	.short	(.L_105 - .L_104)


	//   ....[0]....
.L_104:
        /*007c*/ 	.word	0x00000070


	//   ....[1]....
        /*0080*/ 	.word	0x00000270


	//   ....[2]....
        /*0084*/ 	.word	0x00000d90


	//----- nvinfo : EIATTR_CRS_STACK_SIZE
	.align		4
.L_105:
        /*0088*/ 	.byte	0x04, 0x1e
        /*008a*/ 	.short	(.L_107 - .L_106)
.L_106:
        /*008c*/ 	.word	0x00000000


	//----- nvinfo : EIATTR_CBANK_PARAM_SIZE
	.align		4
.L_107:
        /*0090*/ 	.byte	0x03, 0x19
        /*0092*/ 	.short	0x0024


	//----- nvinfo : EIATTR_PARAM_CBANK
	.align		4
        /*0094*/ 	.byte	0x04, 0x0a
        /*0096*/ 	.short	(.L_109 - .L_108)
	.align		4
.L_108:
        /*0098*/ 	.word	index@(.nv.constant0._Z10extdot_f32PKfS0_Pfiii)
        /*009c*/ 	.short	0x0380
        /*009e*/ 	.short	0x0024


	//----- nvinfo : EIATTR_SW_WAR
	.align		4
.L_109:
        /*00a0*/ 	.byte	0x04, 0x36
        /*00a2*/ 	.short	(.L_111 - .L_110)
.L_110:
        /*00a4*/ 	.word	0x00000008
.L_111:


//--------------------- .nv.callgraph             --------------------------
	.section	.nv.callgraph,"",@"SHT_CUDA_CALLGRAPH"
	.align	4
	.sectionentsize	8
	.align		4
        /*0000*/ 	.word	0x00000000
	.align		4
        /*0004*/ 	.word	0xffffffff
	.align		4
        /*0008*/ 	.word	0x00000000
	.align		4
        /*000c*/ 	.word	0xfffffffe
	.align		4
        /*0010*/ 	.word	0x00000000
	.align		4
        /*0014*/ 	.word	0xfffffffd
	.align		4
        /*0018*/ 	.word	0x00000000
	.align		4
        /*001c*/ 	.word	0xfffffffc


//--------------------- .text._Z10extdot_i64PKlS0_Pliii --------------------------
	.section	.text._Z10extdot_i64PKlS0_Pliii,"ax",@progbits
	.align	128
        .global         _Z10extdot_i64PKlS0_Pliii
        .type           _Z10extdot_i64PKlS0_Pliii,@function
        .size           _Z10extdot_i64PKlS0_Pliii,(.L_x_49 - _Z10extdot_i64PKlS0_Pliii)
        .other          _Z10extdot_i64PKlS0_Pliii,@"STO_CUDA_ENTRY STV_DEFAULT"
_Z10extdot_i64PKlS0_Pliii:
.text._Z10extdot_i64PKlS0_Pliii:
[----:B------:R-:W-:Y:S01]  /*0000*/  LDC R1, c[0x0][0x37c] ;  /* 0x0000df00ff017b82 */ /* 0x000fe20000000800 */
[----:B------:R-:W0:Y:S07]  /*0010*/  S2R R2, SR_TID.X ;  /* 0x0000000000027919 */ /* 0x000e2e0000002100 */
[----:B------:R-:W0:Y:S01]  /*0020*/  S2UR UR4, SR_CTAID.X ;  /* 0x00000000000479c3 */ /* 0x000e220000002500 */
[----:B------:R-:W1:Y:S07]  /*0030*/  LDCU UR5, c[0x0][0x398] ;  /* 0x00007300ff0577ac */ /* 0x000e6e0008000800 */
[----:B------:R-:W0:Y:S02]  /*0040*/  LDC R7, c[0x0][0x360] ;  /* 0x0000d800ff077b82 */ /* 0x000e240000000800 */
[----:B0-----:R-:W-:-:S05]  /*0050*/  IMAD R2, R7, UR4, R2 ;  /* 0x0000000407027c24 */ /* 0x001fca000f8e0202 */
[----:B-1----:R-:W-:-:S13]  /*0060*/  ISETP.GE.AND P0, PT, R2, UR5, PT ;  /* 0x0000000502007c0c */ /* 0x002fda000bf06270 */
[----:B------:R-:W-:Y:S05]  /*0070*/  @P0 EXIT ;  /* 0x000000000000094d */ /* 0x000fea0003800000 */
[----:B------:R-:W0:Y:S01]  /*0080*/  LDC R5, c[0x0][0x3a0] ;  /* 0x0000e800ff057b82 */ /* 0x000e220000000800 */
[----:B------:R-:W1:Y:S07]  /*0090*/  S2R R3, SR_TID.Y ;  /* 0x0000000000037919 */ /* 0x000e6e0000002200 */
[----:B------:R-:W1:Y:S08]  /*00a0*/  S2UR UR4, SR_CTAID.Y ;  /* 0x00000000000479c3 */ /* 0x000e700000002600 */
[----:B------:R-:W1:Y:S01]  /*00b0*/  LDC R6, c[0x0][0x364] ;  /* 0x0000d900ff067b82 */ /* 0x000e620000000800 */
[----:B0-----:R-:W-:Y:S01]  /*00c0*/  ISETP.GE.AND P0, PT, R5, 0x1, PT ;  /* 0x000000010500780c */ /* 0x001fe20003f06270 */
[----:B-1----:R-:W-:-:S12]  /*00d0*/  IMAD R0, R6, UR4, R3 ;  /* 0x0000000406007c24 */ /* 0x002fd8000f8e0203 */
[----:B------:R-:W-:Y:S05]  /*00e0*/  @!P0 EXIT ;  /* 0x000000000000894d */ /* 0x000fea0003800000 */
[----:B------:R-:W0:Y:S01]  /*00f0*/  LDCU.128 UR8, c[0x0][0x380] ;  /* 0x00007000ff0877ac */ /* 0x000e220008000c00 */
[C---:B------:R-:W-:Y:S02]  /*0100*/  LOP3.LUT R3, R5.reuse, 0x7, RZ, 0xc0, !PT ;  /* 0x0000000705037812 */ /* 0x040fe400078ec0ff */
[C---:B------:R-:W-:Y:S01]  /*0110*/  LOP3.LUT R4, R5.reuse, 0x3, RZ, 0xc0, !PT ;  /* 0x0000000305047812 */ /* 0x040fe200078ec0ff */
[----:B------:R-:W1:Y:S01]  /*0120*/  LDCU UR12, c[0x0][0x370] ;  /* 0x00006e00ff0c77ac */ /* 0x000e620008000800 */
[----:B------:R-:W-:Y:S01]  /*0130*/  LOP3.LUT R5, R5, 0x7ffffff8, RZ, 0xc0, !PT ;  /* 0x7ffffff805057812 */ /* 0x000fe200078ec0ff */
[----:B------:R-:W2:Y:S01]  /*0140*/  LDCU UR13, c[0x0][0x374] ;  /* 0x00006e80ff0d77ac */ /* 0x000ea20008000800 */
[----:B------:R-:W3:Y:S01]  /*0150*/  LDCU.64 UR14, c[0x0][0x358] ;  /* 0x00006b00ff0e77ac */ /* 0x000ee20008000a00 */
[----:B0-----:R-:W-:Y:S02]  /*0160*/  UIADD3 UR6, UP0, UPT, UR8, 0x20, URZ ;  /* 0x0000002008067890 */ /* 0x001fe4000ff1e0ff */
[----:B------:R-:W-:Y:S01]  /*0170*/  UIADD3 UR4, UP1, UPT, UR10, 0x20, URZ ;  /* 0x000000200a047890 */ /* 0x000fe2000ff3e0ff */
[----:B-1----:R-:W-:Y:S01]  /*0180*/  IMAD R7, R7, UR12, RZ ;  /* 0x0000000c07077c24 */ /* 0x002fe2000f8e02ff */
[----:B------:R-:W-:-:S02]  /*0190*/  UIADD3.X UR7, UPT, UPT, URZ, UR9, URZ, UP0, !UPT ;  /* 0x00000009ff077290 */ /* 0x000fc400087fe4ff */
[----:B------:R-:W-:Y:S01]  /*01a0*/  UIADD3.X UR5, UPT, UPT, URZ, UR11, URZ, UP1, !UPT ;  /* 0x0000000bff057290 */ /* 0x000fe20008ffe4ff */
[----:B--23--:R-:W-:-:S11]  /*01b0*/  IMAD R6, R6, UR13, RZ ;  /* 0x0000000d06067c24 */ /* 0x00cfd6000f8e02ff */
.L_x_7:
[----:B0-----:R-:W0:Y:S01]  /*01c0*/  LDCU UR8, c[0x0][0x39c] ;  /* 0x00007380ff0877ac */ /* 0x001e220008000800 */
[----:B------:R-:W-:Y:S01]  /*01d0*/  BSSY.RECONVERGENT B0, `(.L_x_0) ;  /* 0x00000a2000007945 */ /* 0x000fe20003800200 */
[----:B0-----:R-:W-:-:S13]  /*01e0*/  ISETP.GE.AND P0, PT, R0, UR8, PT ;  /* 0x0000000800007c0c */ /* 0x001fda000bf06270 */
[----:B------:R-:W-:Y:S05]  /*01f0*/  @P0 BRA `(.L_x_1) ;  /* 0x00000008007c0947 */ /* 0x000fea0003800000 */
[----:B------:R-:W0:Y:S01]  /*0200*/  LDCU UR8, c[0x0][0x3a0] ;  /* 0x00007400ff0877ac */ /* 0x000e220008000800 */
[----:B------:R-:W-:Y:S01]  /*0210*/  MOV R23, R0 ;  /* 0x0000000000177202 */ /* 0x000fe20000000f00 */
[----:B0-----:R-:W-:-:S07]  /*0220*/  IMAD R22, R2, UR8, RZ ;  /* 0x0000000802167c24 */ /* 0x001fce000f8e02ff */
.L_x_6:
[----:B0-----:R-:W0:Y:S01]  /*0230*/  LDCU UR8, c[0x0][0x3a0] ;  /* 0x00007400ff0877ac */ /* 0x001e220008000800 */
[----:B------:R-:W-:Y:S01]  /*0240*/  HFMA2 R19, -RZ, RZ, 0, 0 ;  /* 0x00000000ff137431 */ /* 0x000fe200000001ff */
[----:B------:R-:W-:Y:S01]  /*0250*/  CS2R R20, SRZ ;  /* 0x0000000000147805 */ /* 0x000fe2000001ff00 */
[----:B0-----:R-:W-:Y:S02]  /*0260*/  UISETP.GE.U32.AND UP0, UPT, UR8, 0x8, UPT ;  /* 0x000000080800788c */ /* 0x001fe4000bf06070 */
[----:B------:R-:W-:-:S07]  /*0270*/  IMAD R26, R23, UR8, RZ ;  /* 0x00000008171a7c24 */ /* 0x000fce000f8e02ff */
[----:B------:R-:W-:Y:S05]  /*0280*/  BRA.U !UP0, `(.L_x_2) ;  /* 0x0000000508047547 */ /* 0x000fea000b800000 */
[----:B------:R-:W-:Y:S02]  /*0290*/  IADD3 R25, PT, PT, -R5, RZ, RZ ;  /* 0x000000ff05197210 */ /* 0x000fe40007ffe1ff */
[----:B------:R-:W-:Y:S02]  /*02a0*/  CS2R R20, SRZ ;  /* 0x0000000000147805 */ /* 0x000fe4000001ff00 */
[----:B------:R-:W-:Y:S02]  /*02b0*/  MOV R27, R26 ;  /* 0x0000001a001b7202 */ /* 0x000fe40000000f00 */
[----:B------:R-:W-:-:S07]  /*02c0*/  MOV R24, R22 ;  /* 0x0000001600187202 */ /* 0x000fce0000000f00 */
.L_x_3:
[----:B------:R-:W-:Y:S02]  /*02d0*/  MOV R8, UR6 ;  /* 0x0000000600087c02 */ /* 0x000fe40008000f00 */
[----:B------:R-:W-:Y:S02]  /*02e0*/  MOV R9, UR7 ;  /* 0x0000000700097c02 */ /* 0x000fe40008000f00 */
[----:B------:R-:W-:Y:S02]  /*02f0*/  MOV R10, UR4 ;  /* 0x00000004000a7c02 */ /* 0x000fe40008000f00 */
[----:B------:R-:W-:Y:S01]  /*0300*/  MOV R11, UR5 ;  /* 0x00000005000b7c02 */ /* 0x000fe20008000f00 */
[----:B------:R-:W-:-:S04]  /*0310*/  IMAD.WIDE R8, R24, 0x8, R8 ;  /* 0x0000000818087825 */ /* 0x000fc800078e0208 */
[----:B------:R-:W-:Y:S01]  /*0320*/  IMAD.WIDE R10, R27, 0x8, R10 ;  /* 0x000000081b0a7825 */ /* 0x000fe200078e020a */
[----:B------:R-:W2:Y:S04]  /*0330*/  LDG.E.64 R12, desc[UR14][R8.64+-0x20] ;  /* 0xffffe00e080c7981 */ /* 0x000ea8000c1e1b00 */
[----:B------:R-:W2:Y:S04]  /*0340*/  LDG.E.64 R14, desc[UR14][R10.64+-0x20] ;  /* 0xffffe00e0a0e7981 */ /* 0x000ea8000c1e1b00 */
[----:B------:R-:W3:Y:S04]  /*0350*/  LDG.E.64 R16, desc[UR14][R8.64+-0x18] ;  /* 0xffffe80e08107981 */ /* 0x000ee8000c1e1b00 */
[----:B------:R-:W3:Y:S04]  /*0360*/  LDG.E.64 R18, desc[UR14][R10.64+-0x18] ;  /* 0xffffe80e0a127981 */ /* 0x000ee8000c1e1b00 */
[----:B------:R-:W4:Y:S01]  /*0370*/  LDG.E.64 R28, desc[UR14][R10.64+0x18] ;  /* 0x0000180e0a1c7981 */ /* 0x000f22000c1e1b00 */
[----:B--2---:R-:W-:-:S02]  /*0380*/  IMAD R15, R15, R12, RZ ;  /* 0x0000000c0f0f7224 */ /* 0x004fc400078e02ff */
[----:B------:R-:W-:-:S04]  /*0390*/  IMAD.WIDE.U32 R20, R12, R14, R20 ;  /* 0x0000000e0c147225 */ /* 0x000fc800078e0014 */
[----:B------:R-:W-:Y:S02]  /*03a0*/  IMAD R15, R13, R14, R15 ;  /* 0x0000000e0d0f7224 */ /* 0x000fe400078e020f */
[----:B---3--:R-:W-:-:S03]  /*03b0*/  IMAD R13, R19, R16, RZ ;  /* 0x00000010130d7224 */ /* 0x008fc600078e02ff */
[----:B------:R-:W-:Y:S01]  /*03c0*/  IADD3 R21, PT, PT, R21, R15, RZ ;  /* 0x0000000f15157210 */ /* 0x000fe20007ffe0ff */
[-C--:B------:R-:W-:Y:S01]  /*03d0*/  IMAD R12, R17, R18.reuse, R13 ;  /* 0x00000012110c7224 */ /* 0x080fe200078e020d */
[----:B------:R-:W2:Y:S01]  /*03e0*/  LDG.E.64 R14, desc[UR14][R10.64+-0x8] ;  /* 0xfffff80e0a0e7981 */ /* 0x000ea2000c1e1b00 */
[----:B------:R-:W-:-:S03]  /*03f0*/  IMAD.WIDE.U32 R16, R16, R18, R20 ;  /* 0x0000001210107225 */ /* 0x000fc600078e0014 */
[----:B------:R-:W3:Y:S04]  /*0400*/  LDG.E.64 R20, desc[UR14][R8.64+-0x10] ;  /* 0xfffff00e08147981 */ /* 0x000ee8000c1e1b00 */
[----:B------:R-:W3:Y:S01]  /*0410*/  LDG.E.64 R18, desc[UR14][R10.64+-0x10] ;  /* 0xfffff00e0a127981 */ /* 0x000ee2000c1e1b00 */
[----:B------:R-:W-:Y:S02]  /*0420*/  IADD3 R13, PT, PT, R17, R12, RZ ;  /* 0x0000000c110d7210 */ /* 0x000fe40007ffe0ff */
[----:B------:R-:W-:Y:S02]  /*0430*/  MOV R12, R16 ;  /* 0x00000010000c7202 */ /* 0x000fe40000000f00 */
[----:B------:R-:W2:Y:S01]  /*0440*/  LDG.E.64 R16, desc[UR14][R8.64+-0x8] ;  /* 0xfffff80e08107981 */ /* 0x000ea2000c1e1b00 */
[----:B---3--:R-:W-:-:S02]  /*0450*/  IMAD R19, R19, R20, RZ ;  /* 0x0000001413137224 */ /* 0x008fc400078e02ff */
[----:B------:R-:W-:-:S04]  /*0460*/  IMAD.WIDE.U32 R12, R20, R18, R12 ;  /* 0x00000012140c7225 */ /* 0x000fc800078e000c */
[----:B------:R-:W-:Y:S02]  /*0470*/  IMAD R19, R21, R18, R19 ;  /* 0x0000001215137224 */ /* 0x000fe400078e0213 */
[----:B--2---:R-:W-:Y:S01]  /*0480*/  IMAD R15, R15, R16, RZ ;  /* 0x000000100f0f7224 */ /* 0x004fe200078e02ff */
[----:B------:R-:W2:Y:S02]  /*0490*/  LDG.E.64 R20, desc[UR14][R8.64] ;  /* 0x0000000e08147981 */ /* 0x000ea4000c1e1b00 */
[----:B------:R-:W-:Y:S02]  /*04a0*/  IADD3 R13, PT, PT, R13, R19, RZ ;  /* 0x000000130d0d7210 */ /* 0x000fe40007ffe0ff */
[----:B------:R-:W2:Y:S01]  /*04b0*/  LDG.E.64 R18, desc[UR14][R10.64] ;  /* 0x0000000e0a127981 */ /* 0x000ea2000c1e1b00 */
[-C--:B------:R-:W-:Y:S02]  /*04c0*/  IMAD R15, R17, R14.reuse, R15 ;  /* 0x0000000e110f7224 */ /* 0x080fe400078e020f */
[----:B------:R-:W-:-:S02]  /*04d0*/  IMAD.WIDE.U32 R12, R16, R14, R12 ;  /* 0x0000000e100c7225 */ /* 0x000fc400078e000c */
[----:B------:R-:W3:Y:S03]  /*04e0*/  LDG.E.64 R16, desc[UR14][R8.64+0x8] ;  /* 0x0000080e08107981 */ /* 0x000ee6000c1e1b00 */
[----:B------:R-:W-:Y:S02]  /*04f0*/  IADD3 R13, PT, PT, R13, R15, RZ ;  /* 0x0000000f0d0d7210 */ /* 0x000fe40007ffe0ff */
[----:B------:R-:W3:Y:S01]  /*0500*/  LDG.E.64 R14, desc[UR14][R10.64+0x8] ;  /* 0x0000080e0a0e7981 */ /* 0x000ee2000c1e1b00 */
[----:B--2---:R-:W-:Y:S02]  /*0510*/  IMAD R19, R19, R20, RZ ;  /* 0x0000001413137224 */ /* 0x004fe400078e02ff */
[----:B------:R-:W-:-:S04]  /*0520*/  IMAD.WIDE.U32 R12, R20, R18, R12 ;  /* 0x00000012140c7225 */ /* 0x000fc800078e000c */
[----:B------:R-:W-:Y:S02]  /*0530*/  IMAD R19, R21, R18, R19 ;  /* 0x0000001215137224 */ /* 0x000fe400078e0213 */
[----:B------:R-:W4:Y:S01]  /*0540*/  LDG.E.64 R20, desc[UR14][R8.64+0x18] ;  /* 0x0000180e08147981 */ /* 0x000f22000c1e1b00 */
[----:B---3--:R-:W-:Y:S02]  /*0550*/  IMAD R15, R15, R16, RZ ;  /* 0x000000100f0f7224 */ /* 0x008fe400078e02ff */
[----:B------:R-:W-:Y:S02]  /*0560*/  IADD3 R13, PT, PT, R13, R19, RZ ;  /* 0x000000130d0d7210 */ /* 0x000fe40007ffe0ff */
[----:B------:R-:W2:Y:S01]  /*0570*/  LDG.E.64 R18, desc[UR14][R8.64+0x10] ;  /* 0x0000100e08127981 */ /* 0x000ea2000c1e1b00 */
[-C--:B------:R-:W-:Y:S02]  /*0580*/  IMAD R17, R17, R14.reuse, R15 ;  /* 0x0000000e11117224 */ /* 0x080fe400078e020f */
[----:B------:R-:W-:-:S02]  /*0590*/  IMAD.WIDE.U32 R12, R16, R14, R12 ;  /* 0x0000000e100c7225 */ /* 0x000fc400078e000c */
[----:B------:R-:W2:Y:S01]  /*05a0*/  LDG.E.64 R14, desc[UR14][R10.64+0x10] ;  /* 0x0000100e0a0e7981 */ /* 0x000ea2000c1e1b00 */
[----:B------:R-:W-:Y:S02]  /*05b0*/  IADD3 R25, PT, PT, R25, 0x8, RZ ;  /* 0x0000000819197810 */ /* 0x000fe40007ffe0ff */
[----:B------:R-:W-:Y:S02]  /*05c0*/  IADD3 R13, PT, PT, R13, R17, RZ ;  /* 0x000000110d0d7210 */ /* 0x000fe40007ffe0ff */
[----:B------:R-:W-:Y:S02]  /*05d0*/  ISETP.NE.AND P0, PT, R25, RZ, PT ;  /* 0x000000ff1900720c */ /* 0x000fe40003f05270 */
[----:B------:R-:W-:Y:S02]  /*05e0*/  IADD3 R24, PT, PT, R24, 0x8, RZ ;  /* 0x0000000818187810 */ /* 0x000fe40007ffe0ff */
[----:B------:R-:W-:Y:S01]  /*05f0*/  IADD3 R27, PT, PT, R27, 0x8, RZ ;  /* 0x000000081b1b7810 */ /* 0x000fe20007ffe0ff */
[----:B----4-:R-:W-:-:S02]  /*0600*/  IMAD R17, R29, R20, RZ ;  /* 0x000000141d117224 */ /* 0x010fc400078e02ff */
[----:B--2---:R-:W-:Y:S02]  /*0610*/  IMAD R15, R15, R18, RZ ;  /* 0x000000120f0f7224 */ /* 0x004fe400078e02ff */
[----:B------:R-:W-:-:S04]  /*0620*/  IMAD.WIDE.U32 R12, R18, R14, R12 ;  /* 0x0000000e120c7225 */ /* 0x000fc800078e000c */
[----:B------:R-:W-:-:S05]  /*0630*/  IMAD R15, R19, R14, R15 ;  /* 0x0000000e130f7224 */ /* 0x000fca00078e020f */
[----:B------:R-:W-:Y:S01]  /*0640*/  IADD3 R13, PT, PT, R13, R15, RZ ;  /* 0x0000000f0d0d7210 */ /* 0x000fe20007ffe0ff */
[-C--:B------:R-:W-:Y:S02]  /*0650*/  IMAD R17, R21, R28.reuse, R17 ;  /* 0x0000001c15117224 */ /* 0x080fe400078e0211 */
[----:B------:R-:W-:-:S05]  /*0660*/  IMAD.WIDE.U32 R20, R20, R28, R12 ;  /* 0x0000001c14147225 */ /* 0x000fca00078e000c */
[----:B------:R-:W-:Y:S01]  /*0670*/  IADD3 R21, PT, PT, R21, R17, RZ ;  /* 0x0000001115157210 */ /* 0x000fe20007ffe0ff */
[----:B------:R-:W-:Y:S06]  /*0680*/  @P0 BRA `(.L_x_3) ;  /* 0xfffffffc00100947 */ /* 0x000fec000383ffff */
[----:B------:R-:W-:-:S07]  /*0690*/  MOV R19, R5 ;  /* 0x0000000500137202 */ /* 0x000fce0000000f00 */
.L_x_2:
[----:B------:R-:W-:-:S13]  /*06a0*/  ISETP.NE.AND P0, PT, R3, RZ, PT ;  /* 0x000000ff0300720c */ /* 0x000fda0003f05270 */
[----:B------:R-:W-:Y:S05]  /*06b0*/  @!P0 BRA `(.L_x_4) ;  /* 0x0000000400208947 */ /* 0x000fea0003800000 */
[----:B------:R-:W-:Y:S02]  /*06c0*/  IADD3 R8, PT, PT, R3, -0x1, RZ ;  /* 0xffffffff03087810 */ /* 0x000fe40007ffe0ff */
[----:B------:R-:W-:Y:S02]  /*06d0*/  ISETP.NE.AND P1, PT, R4, RZ, PT ;  /* 0x000000ff0400720c */ /* 0x000fe40003f25270 */
[----:B------:R-:W-:-:S13]  /*06e0*/  ISETP.GE.U32.AND P0, PT, R8, 0x3, PT ;  /* 0x000000030800780c */ /* 0x000fda0003f06070 */
[----:B------:R-:W-:Y:S05]  /*06f0*/  @!P0 BRA `(.L_x_5) ;  /* 0x00000000007c8947 */ /* 0x000fea0003800000 */
[----:B------:R-:W0:Y:S01]  /*0700*/  LDC.64 R24, c[0x0][0x380] ;  /* 0x0000e000ff187b82 */ /* 0x000e220000000a00 */
[-C--:B------:R-:W-:Y:S02]  /*0710*/  IADD3 R9, PT, PT, R22, R19.reuse, RZ ;  /* 0x0000001316097210 */ /* 0x080fe40007ffe0ff */
[----:B------:R-:W-:-:S05]  /*0720*/  IADD3 R11, PT, PT, R26, R19, RZ ;  /* 0x000000131a0b7210 */ /* 0x000fca0007ffe0ff */
[----:B------:R-:W1:Y:S01]  /*0730*/  LDC.64 R14, c[0x0][0x388] ;  /* 0x0000e200ff0e7b82 */ /* 0x000e620000000a00 */
[----:B0-----:R-:W-:-:S05]  /*0740*/  IMAD.WIDE R24, R9, 0x8, R24 ;  /* 0x0000000809187825 */ /* 0x001fca00078e0218 */
[----:B------:R-:W2:Y:S01]  /*0750*/  LDG.E.64 R16, desc[UR14][R24.64] ;  /* 0x0000000e18107981 */ /* 0x000ea2000c1e1b00 */
[----:B-1----:R-:W-:-:S03]  /*0760*/  IMAD.WIDE R14, R11, 0x8, R14 ;  /* 0x000000080b0e7825 */ /* 0x002fc600078e020e */
[----:B------:R-:W3:Y:S04]  /*0770*/  LDG.E.64 R28, desc[UR14][R24.64+0x18] ;  /* 0x0000180e181c7981 */ /* 0x000ee8000c1e1b00 */
[----:B------:R-:W2:Y:S04]  /*0780*/  LDG.E.64 R12, desc[UR14][R14.64] ;  /* 0x0000000e0e0c7981 */ /* 0x000ea8000c1e1b00 */
[----:B------:R-:W4:Y:S04]  /*0790*/  LDG.E.64 R10, desc[UR14][R24.64+0x8] ;  /* 0x0000080e180a7981 */ /* 0x000f28000c1e1b00 */
[----:B------:R-:W4:Y:S01]  /*07a0*/  LDG.E.64 R8, desc[UR14][R14.64+0x8] ;  /* 0x0000080e0e087981 */ /* 0x000f22000c1e1b00 */
[----:B--2---:R-:W-:-:S02]  /*07b0*/  IMAD R13, R13, R16, RZ ;  /* 0x000000100d0d7224 */ /* 0x004fc400078e02ff */
[----:B------:R-:W-:-:S04]  /*07c0*/  IMAD.WIDE.U32 R20, R16, R12, R20 ;  /* 0x0000000c10147225 */ /* 0x000fc800078e0014 */
[----:B------:R-:W-:Y:S02]  /*07d0*/  IMAD R27, R17, R12, R13 ;  /* 0x0000000c111b7224 */ /* 0x000fe400078e020d */
[----:B------:R-:W2:Y:S04]  /*07e0*/  LDG.E.64 R16, desc[UR14][R24.64+0x10] ;  /* 0x0000100e18107981 */ /* 0x000ea8000c1e1b00 */
[----:B------:R-:W2:Y:S04]  /*07f0*/  LDG.E.64 R12, desc[UR14][R14.64+0x10] ;  /* 0x0000100e0e0c7981 */ /* 0x000ea8000c1e1b00 */
[----:B------:R-:W3:Y:S01]  /*0800*/  LDG.E.64 R14, desc[UR14][R14.64+0x18] ;  /* 0x0000180e0e0e7981 */ /* 0x000ee2000c1e1b00 */
[----:B------:R-:W-:Y:S01]  /*0810*/  IADD3 R21, PT, PT, R21, R27, RZ ;  /* 0x0000001b15157210 */ /* 0x000fe20007ffe0ff */
[----:B----4-:R-:W-:-:S04]  /*0820*/  IMAD R9, R9, R10, RZ ;  /* 0x0000000a09097224 */ /* 0x010fc800078e02ff */
[-C--:B------:R-:W-:Y:S02]  /*0830*/  IMAD R11, R11, R8.reuse, R9 ;  /* 0x000000080b0b7224 */ /* 0x080fe400078e0209 */
[----:B------:R-:W-:-:S05]  /*0840*/  IMAD.WIDE.U32 R8, R10, R8, R20 ;  /* 0x000000080a087225 */ /* 0x000fca00078e0014 */
[----:B------:R-:W-:Y:S02]  /*0850*/  IADD3 R9, PT, PT, R9, R11, RZ ;  /* 0x0000000b09097210 */ /* 0x000fe40007ffe0ff */
[----:B------:R-:W-:Y:S01]  /*0860*/  IADD3 R19, PT, PT, R19, 0x4, RZ ;  /* 0x0000000413137810 */ /* 0x000fe20007ffe0ff */
[----:B--2---:R-:W-:Y:S02]  /*0870*/  IMAD R11, R13, R16, RZ ;  /* 0x000000100d0b7224 */ /* 0x004fe400078e02ff */
[----:B------:R-:W-:-:S04]  /*0880*/  IMAD.WIDE.U32 R8, R16, R12, R8 ;  /* 0x0000000c10087225 */ /* 0x000fc800078e0008 */
[----:B------:R-:W-:Y:S02]  /*0890*/  IMAD R11, R17, R12, R11 ;  /* 0x0000000c110b7224 */ /* 0x000fe400078e020b */
[----:B---3--:R-:W-:-:S03]  /*08a0*/  IMAD R13, R15, R28, RZ ;  /* 0x0000001c0f0d7224 */ /* 0x008fc600078e02ff */
[----:B------:R-:W-:Y:S01]  /*08b0*/  IADD3 R9, PT, PT, R9, R11, RZ ;  /* 0x0000000b09097210 */ /* 0x000fe20007ffe0ff */
[-C--:B------:R-:W-:Y:S02]  /*08c0*/  IMAD R13, R29, R14.reuse, R13 ;  /* 0x0000000e1d0d7224 */ /* 0x080fe400078e020d */
[----:B------:R-:W-:-:S05]  /*08d0*/  IMAD.WIDE.U32 R20, R28, R14, R8 ;  /* 0x0000000e1c147225 */ /* 0x000fca00078e0008 */
[----:B------:R-:W-:-:S07]  /*08e0*/  IADD3 R21, PT, PT, R21, R13, RZ ;  /* 0x0000000d15157210 */ /* 0x000fce0007ffe0ff */
.L_x_5:
[----:B------:R-:W-:Y:S05]  /*08f0*/  @!P1 BRA `(.L_x_4) ;  /* 0x0000000000909947 */ /* 0x000fea0003800000 */
[----:B------:R-:W0:Y:S01]  /*0900*/  LDC.64 R16, c[0x0][0x380] ;  /* 0x0000e000ff107b82 */ /* 0x000e220000000a00 */
[----:B------:R-:W-:-:S07]  /*0910*/  ISETP.NE.AND P0, PT, R4, 0x1, PT ;  /* 0x000000010400780c */ /* 0x000fce0003f05270 */
[----:B------:R-:W1:Y:S06]  /*0920*/  LDC.64 R14, c[0x0][0x388] ;  /* 0x0000e200ff0e7b82 */ /* 0x000e6c0000000a00 */
[-C--:B------:R-:W-:Y:S02]  /*0930*/  @P0 IADD3 R9, PT, PT, R22, R19.reuse, RZ ;  /* 0x0000001316090210 */ /* 0x080fe40007ffe0ff */
[----:B------:R-:W-:Y:S01]  /*0940*/  @P0 IADD3 R11, PT, PT, R26, R19, RZ ;  /* 0x000000131a0b0210 */ /* 0x000fe20007ffe0ff */
[----:B------:R-:W2:Y:S02]  /*0950*/  LDC R18, c[0x0][0x3a0] ;  /* 0x0000e800ff127b82 */ /* 0x000ea40000000800 */
[----:B0-----:R-:W-:-:S04]  /*0960*/  @P0 IMAD.WIDE R16, R9, 0x8, R16 ;  /* 0x0000000809100825 */ /* 0x001fc800078e0210 */
[----:B-1----:R-:W-:Y:S02]  /*0970*/  @P0 IMAD.WIDE R14, R11, 0x8, R14 ;  /* 0x000000080b0e0825 */ /* 0x002fe400078e020e */
[----:B------:R-:W3:Y:S04]  /*0980*/  @P0 LDG.E.64 R10, desc[UR14][R16.64] ;  /* 0x0000000e100a0981 */ /* 0x000ee8000c1e1b00 */
[----:B------:R-:W3:Y:S01]  /*0990*/  @P0 LDG.E.64 R8, desc[UR14][R14.64] ;  /* 0x0000000e0e080981 */ /* 0x000ee2000c1e1b00 */
[----:B------:R-:W-:Y:S02]  /*09a0*/  @P0 IADD3 R19, PT, PT, R19, 0x2, RZ ;  /* 0x0000000213130810 */ /* 0x000fe40007ffe0ff */
[----:B--2---:R-:W-:Y:S01]  /*09b0*/  LOP3.LUT P1, RZ, R18, 0x1, RZ, 0xc0, !PT ;  /* 0x0000000112ff7812 */ /* 0x004fe2000782c0ff */
[----:B------:R-:W2:Y:S04]  /*09c0*/  @P0 LDG.E.64 R16, desc[UR14][R16.64+0x8] ;  /* 0x0000080e10100981 */ /* 0x000ea8000c1e1b00 */
[----:B------:R-:W2:Y:S08]  /*09d0*/  @P0 LDG.E.64 R14, desc[UR14][R14.64+0x8] ;  /* 0x0000080e0e0e0981 */ /* 0x000eb0000c1e1b00 */
[----:B------:R-:W-:-:S02]  /*09e0*/  @P1 IADD3 R27, PT, PT, R26, R19, RZ ;  /* 0x000000131a1b1210 */ /* 0x000fc40007ffe0ff */
[----:B------:R-:W-:Y:S01]  /*09f0*/  @P1 IADD3 R19, PT, PT, R22, R19, RZ ;  /* 0x0000001316131210 */ /* 0x000fe20007ffe0ff */
[----:B---3--:R-:W-:Y:S02]  /*0a00*/  @P0 IMAD R25, R9, R10, RZ ;  /* 0x0000000a09190224 */ /* 0x008fe400078e02ff */
[----:B------:R-:W-:-:S04]  /*0a10*/  @P0 IMAD.WIDE.U32 R12, R10, R8, R20 ;  /* 0x000000080a0c0225 */ /* 0x000fc800078e0014 */
[----:B------:R-:W-:Y:S02]  /*0a20*/  @P0 IMAD R25, R11, R8, R25 ;  /* 0x000000080b190224 */ /* 0x000fe400078e0219 */
[----:B------:R-:W0:Y:S08]  /*0a30*/  LDC.64 R8, c[0x0][0x380] ;  /* 0x0000e000ff087b82 */ /* 0x000e300000000a00 */
[----:B------:R-:W1:Y:S01]  /*0a40*/  LDC.64 R10, c[0x0][0x388] ;  /* 0x0000e200ff0a7b82 */ /* 0x000e620000000a00 */
[----:B0-----:R-:W-:-:S06]  /*0a50*/  @P1 IMAD.WIDE R8, R19, 0x8, R8 ;  /* 0x0000000813081825 */ /* 0x001fcc00078e0208 */
[----:B------:R-:W3:Y:S01]  /*0a60*/  @P1 LDG.E.64 R8, desc[UR14][R8.64] ;  /* 0x0000000e08081981 */ /* 0x000ee2000c1e1b00 */
[----:B-1----:R-:W-:-:S06]  /*0a70*/  @P1 IMAD.WIDE R10, R27, 0x8, R10 ;  /* 0x000000081b0a1825 */ /* 0x002fcc00078e020a */
[----:B------:R-:W3:Y:S01]  /*0a80*/  @P1 LDG.E.64 R10, desc[UR14][R10.64] ;  /* 0x0000000e0a0a1981 */ /* 0x000ee2000c1e1b00 */
[----:B------:R-:W-:Y:S01]  /*0a90*/  @P0 IADD3 R13, PT, PT, R13, R25, RZ ;  /* 0x000000190d0d0210 */ /* 0x000fe20007ffe0ff */
[----:B--2---:R-:W-:-:S04]  /*0aa0*/  @P0 IMAD R19, R15, R16, RZ ;  /* 0x000000100f130224 */ /* 0x004fc800078e02ff */
[-C--:B------:R-:W-:Y:S02]  /*0ab0*/  @P0 IMAD R19, R17, R14.reuse, R19 ;  /* 0x0000000e11130224 */ /* 0x080fe400078e0213 */
[----:B------:R-:W-:-:S05]  /*0ac0*/  @P0 IMAD.WIDE.U32 R12, R16, R14, R12 ;  /* 0x0000000e100c0225 */ /* 0x000fca00078e000c */
[----:B------:R-:W-:Y:S02]  /*0ad0*/  @P0 IADD3 R21, PT, PT, R13, R19, RZ ;  /* 0x000000130d150210 */ /* 0x000fe40007ffe0ff */
[----:B------:R-:W-:Y:S01]  /*0ae0*/  @P0 MOV R20, R12 ;  /* 0x0000000c00140202 */ /* 0x000fe20000000f00 */
[----:B---3--:R-:W-:-:S04]  /*0af0*/  @P1 IMAD R17, R11, R8, RZ ;  /* 0x000000080b111224 */ /* 0x008fc800078e02ff */
[-C--:B------:R-:W-:Y:S02]  /*0b00*/  @P1 IMAD R17, R9, R10.reuse, R17 ;  /* 0x0000000a09111224 */ /* 0x080fe400078e0211 */
[----:B------:R-:W-:-:S05]  /*0b10*/  @P1 IMAD.WIDE.U32 R8, R8, R10, R20 ;  /* 0x0000000a08081225 */ /* 0x000fca00078e0014 */
[----:B------:R-:W-:Y:S02]  /*0b20*/  @P1 IADD3 R21, PT, PT, R9, R17, RZ ;  /* 0x0000001109151210 */ /* 0x000fe40007ffe0ff */
[----:B------:R-:W-:-:S07]  /*0b30*/  @P1 MOV R20, R8 ;  /* 0x0000000800141202 */ /* 0x000fce0000000f00 */
.L_x_4:
[----:B------:R-:W0:Y:S01]  /*0b40*/  LDC.64 R8, c[0x0][0x390] ;  /* 0x0000e400ff087b82 */ /* 0x000e220000000a00 */
[----:B------:R-:W1:Y:S02]  /*0b50*/  LDCU UR8, c[0x0][0x39c] ;  /* 0x00007380ff0877ac */ /* 0x000e640008000800 */
[----:B-1----:R-:W-:-:S04]  /*0b60*/  IMAD R11, R2, UR8, R23 ;  /* 0x00000008020b7c24 */ /* 0x002fc8000f8e0217 */
[----:B0-----:R-:W-:-:S05]  /*0b70*/  IMAD.WIDE R8, R11, 0x8, R8 ;  /* 0x000000080b087825 */ /* 0x001fca00078e0208 */
[----:B------:R-:W2:Y:S01]  /*0b80*/  LDG.E.64 R10, desc[UR14][R8.64] ;  /* 0x0000000e080a7981 */ /* 0x000ea2000c1e1b00 */
[----:B------:R-:W-:Y:S02]  /*0b90*/  IADD3 R23, PT, PT, R6, R23, RZ ;  /* 0x0000001706177210 */ /* 0x000fe40007ffe0ff */
[----:B--2---:R-:W-:-:S04]  /*0ba0*/  IADD3 R20, P0, PT, R10, R20, RZ ;  /* 0x000000140a147210 */ /* 0x004fc80007f1e0ff */
[----:B------:R-:W-:Y:S02]  /*0bb0*/  IADD3.X R21, PT, PT, R11, R21, RZ, P0, !PT ;  /* 0x000000150b157210 */ /* 0x000fe400007fe4ff */
[----:B------:R-:W-:-:S03]  /*0bc0*/  ISETP.GE.AND P0, PT, R23, UR8, PT ;  /* 0x0000000817007c0c */ /* 0x000fc6000bf06270 */
[----:B------:R0:W-:Y:S10]  /*0bd0*/  STG.E.64 desc[UR14][R8.64], R20 ;  /* 0x0000001408007986 */ /* 0x0001f4000c101b0e */
[----:B------:R-:W-:Y:S05]  /*0be0*/  @!P0 BRA `(.L_x_6) ;  /* 0xfffffff400908947 */ /* 0x000fea000383ffff */
.L_x_1:
[----:B------:R-:W-:Y:S05]  /*0bf0*/  BSYNC.RECONVERGENT B0 ;  /* 0x0000000000007941 */ /* 0x000fea0003800200 */
.L_x_0:
[----:B------:R-:W1:Y:S01]  /*0c00*/  LDCU UR8, c[0x0][0x398] ;  /* 0x00007300ff0877ac */ /* 0x000e620008000800 */
[----:B------:R-:W-:-:S04]  /*0c10*/  IADD3 R2, PT, PT, R7, R2, RZ ;  /* 0x0000000207027210 */ /* 0x000fc80007ffe0ff */
[----:B-1----:R-:W-:-:S13]  /*0c20*/  ISETP.GE.AND P0, PT, R2, UR8, PT ;  /* 0x0000000802007c0c */ /* 0x002fda000bf06270 */
[----:B------:R-:W-:Y:S05]  /*0c30*/  @!P0 BRA `(.L_x_7) ;  /* 0xfffffff400608947 */ /* 0x000fea000383ffff */
[----:B------:R-:W-:Y:S05]  /*0c40*/  EXIT ;  /* 0x000000000000794d */ /* 0x000fea0003800000 */
.L_x_8:
[----:B------:R-:W-:-:S00]  /*0c50*/  BRA `(.L_x_8) ;  /* 0xfffffffc00fc7947 */ /* 0x000fc0000383ffff */
[----:B------:R-:W-:-:S00]  /*0c60*/  NOP ;  /* 0x0000000000007918 */ /* 0x000fc00000000000 */
        /* <DEDUP_REMOVED lines=9> */
.L_x_49:


//--------------------- .text._Z10extdot_i32PKiS0_Piiii --------------------------
	.section	.text._Z10extdot_i32PKiS0_Piiii,"ax",@progbits
	.align	128
        .global         _Z10extdot_i32PKiS0_Piiii
        .type           _Z10extdot_i32PKiS0_Piiii,@function
        .size           _Z10extdot_i32PKiS0_Piiii,(.L_x_50 - _Z10extdot_i32PKiS0_Piiii)
        .other          _Z10extdot_i32PKiS0_Piiii,@"STO_CUDA_ENTRY STV_DEFAULT"
_Z10extdot_i32PKiS0_Piiii:
.text._Z10extdot_i32PKiS0_Piiii:
        /* <DEDUP_REMOVED lines=18> */
[----:B------:R-:W1:Y:S01]  /*0120*/  LDCU.64 UR12, c[0x0][0x358] ;  /* 0x00006b00ff0c77ac */ /* 0x000e620008000a00 */
[----:B------:R-:W-:Y:S01]  /*0130*/  LOP3.LUT R8, R8, 0x3, RZ, 0xc0, !PT ;  /* 0x0000000308087812 */ /* 0x000fe200078ec0ff */
[----:B0-----:R-:W-:Y:S02]  /*0140*/  UIADD3 UR6, UP0, UPT, UR8, 0x20, URZ ;  /* 0x0000002008067890 */ /* 0x001fe4000ff1e0ff */
[----:B------:R-:W-:Y:S02]  /*0150*/  UIADD3 UR4, UP1, UPT, UR10, 0x20, URZ ;  /* 0x000000200a047890 */ /* 0x000fe4000ff3e0ff */
[----:B------:R-:W-:-:S02]  /*0160*/  UIADD3.X UR7, UPT, UPT, URZ, UR9, URZ, UP0, !UPT ;  /* 0x00000009ff077290 */ /* 0x000fc400087fe4ff */
[----:B-1----:R-:W-:-:S12]  /*0170*/  UIADD3.X UR5, UPT, UPT, URZ, UR11, URZ, UP1, !UPT ;  /* 0x0000000bff057290 */ /* 0x002fd80008ffe4ff */
.L_x_17:
[----:B0-----:R-:W0:Y:S01]  /*0180*/  LDCU UR8, c[0x0][0x39c] ;  /* 0x00007380ff0877ac */ /* 0x001e220008000800 */
[----:B------:R-:W-:Y:S01]  /*0190*/  BSSY.RECONVERGENT B0, `(.L_x_9) ;  /* 0x00000a8000007945 */ /* 0x000fe20003800200 */
[----:B0-----:R-:W-:-:S13]  /*01a0*/  ISETP.GE.AND P0, PT, R6, UR8, PT ;  /* 0x0000000806007c0c */ /* 0x001fda000bf06270 */
[----:B------:R-:W-:Y:S05]  /*01b0*/  @P0 BRA `(.L_x_10) ;  /* 0x0000000800940947 */ /* 0x000fea0003800000 */
[----:B------:R-:W0:Y:S01]  /*01c0*/  LDCU UR8, c[0x0][0x3a0] ;  /* 0x00007400ff0877ac */ /* 0x000e220008000800 */
[----:B------:R-:W-:Y:S01]  /*01d0*/  MOV R10, R6 ;  /* 0x00000006000a7202 */ /* 0x000fe20000000f00 */
[----:B0-----:R-:W-:-:S07]  /*01e0*/  IMAD R9, R7, UR8, RZ ;  /* 0x0000000807097c24 */ /* 0x001fce000f8e02ff */
.L_x_16:
[----:B0-----:R-:W0:Y:S01]  /*01f0*/  LDC R3, c[0x0][0x3a0] ;  /* 0x0000e800ff037b82 */ /* 0x001e220000000800 */
[----:B------:R-:W-:Y:S01]  /*0200*/  HFMA2 R12, -RZ, RZ, 0, 0 ;  /* 0x00000000ff0c7431 */ /* 0x000fe200000001ff */
[----:B------:R-:W-:Y:S02]  /*0210*/  MOV R16, RZ ;  /* 0x000000ff00107202 */ /* 0x000fe40000000f00 */
[----:B0-----:R-:W-:Y:S01]  /*0220*/  ISETP.GE.U32.AND P0, PT, R3, 0x10, PT ;  /* 0x000000100300780c */ /* 0x001fe20003f06070 */
[----:B------:R-:W-:-:S12]  /*0230*/  IMAD R11, R10, R3, RZ ;  /* 0x000000030a0b7224 */ /* 0x000fd800078e02ff */
[----:B------:R-:W-:Y:S05]  /*0240*/  @!P0 BRA `(.L_x_11) ;  /* 0x0000000400008947 */ /* 0x000fea0003800000 */
[----:B------:R-:W-:Y:S02]  /*0250*/  LOP3.LUT R12, R3, 0x7ffffff0, RZ, 0xc0, !PT ;  /* 0x7ffffff0030c7812 */ /* 0x000fe400078ec0ff */
[----:B------:R-:W-:Y:S02]  /*0260*/  MOV R16, RZ ;  /* 0x000000ff00107202 */ /* 0x000fe40000000f00 */
[----:B------:R-:W-:Y:S02]  /*0270*/  MOV R13, R11 ;  /* 0x0000000b000d7202 */ /* 0x000fe40000000f00 */
[----:B------:R-:W-:Y:S02]  /*0280*/  MOV R15, R9 ;  /* 0x00000009000f7202 */ /* 0x000fe40000000f00 */
[----:B------:R-:W-:-:S07]  /*0290*/  IADD3 R14, PT, PT, -R12, RZ, RZ ;  /* 0x000000ff0c0e7210 */ /* 0x000fce0007ffe1ff */
.L_x_12:
[----:B------:R-:W-:Y:S02]  /*02a0*/  MOV R2, UR6 ;  /* 0x0000000600027c02 */ /* 0x000fe40008000f00 */
[----:B------:R-:W-:Y:S02]  /*02b0*/  MOV R3, UR7 ;  /* 0x0000000700037c02 */ /* 0x000fe40008000f00 */
[----:B------:R-:W-:Y:S02]  /*02c0*/  MOV R4, UR4 ;  /* 0x0000000400047c02 */ /* 0x000fe40008000f00 */
[----:B------:R-:W-:Y:S01]  /*02d0*/  MOV R5, UR5 ;  /* 0x0000000500057c02 */ /* 0x000fe20008000f00 */
[----:B------:R-:W-:-:S04]  /*02e0*/  IMAD.WIDE R2, R15, 0x4, R2 ;  /* 0x000000040f027825 */ /* 0x000fc800078e0202 */
[----:B------:R-:W-:Y:S01]  /*02f0*/  IMAD.WIDE R4, R13, 0x4, R4 ;  /* 0x000000040d047825 */ /* 0x000fe200078e0204 */
[----:B------:R-:W2:Y:S04]  /*0300*/  LDG.E R17, desc[UR12][R2.64+-0x20] ;  /* 0xffffe00c02117981 */ /* 0x000ea8000c1e1900 */
[----:B------:R-:W2:Y:S04]  /*0310*/  LDG.E R22, desc[UR12][R4.64+-0x20] ;  /* 0xffffe00c04167981 */ /* 0x000ea8000c1e1900 */
[----:B------:R-:W3:Y:S04]  /*0320*/  LDG.E R23, desc[UR12][R2.64+-0x1c] ;  /* 0xffffe40c02177981 */ /* 0x000ee8000c1e1900 */
[----:B------:R-:W3:Y:S04]  /*0330*/  LDG.E R24, desc[UR12][R4.64+-0x1c] ;  /* 0xffffe40c04187981 */ /* 0x000ee8000c1e1900 */
[----:B------:R-:W4:Y:S04]  /*0340*/  LDG.E R21, desc[UR12][R2.64+-0x18] ;  /* 0xffffe80c02157981 */ /* 0x000f28000c1e1900 */
[----:B------:R-:W4:Y:S04]  /*0350*/  LDG.E R20, desc[UR12][R4.64+-0x18] ;  /* 0xffffe80c04147981 */ /* 0x000f28000c1e1900 */
[----:B------:R-:W5:Y:S04]  /*0360*/  LDG.E R25, desc[UR12][R2.64+-0xc] ;  /* 0xfffff40c02197981 */ /* 0x000f68000c1e1900 */
[----:B------:R-:W5:Y:S01]  /*0370*/  LDG.E R28, desc[UR12][R4.64+0x1c] ;  /* 0x00001c0c041c7981 */ /* 0x000f62000c1e1900 */
[----:B--2---:R-:W-:-:S03]  /*0380*/  IMAD R22, R17, R22, R16 ;  /* 0x0000001611167224 */ /* 0x004fc600078e0210 */
[----:B------:R-:W2:Y:S04]  /*0390*/  LDG.E R16, desc[UR12][R2.64+-0x14] ;  /* 0xffffec0c02107981 */ /* 0x000ea8000c1e1900 */
[----:B------:R-:W2:Y:S01]  /*03a0*/  LDG.E R17, desc[UR12][R4.64+-0x14] ;  /* 0xffffec0c04117981 */ /* 0x000ea2000c1e1900 */
[----:B---3--:R-:W-:-:S03]  /*03b0*/  IMAD R24, R23, R24, R22 ;  /* 0x0000001817187224 */ /* 0x008fc600078e0216 */
[----:B------:R-:W3:Y:S04]  /*03c0*/  LDG.E R22, desc[UR12][R2.64+-0x10] ;  /* 0xfffff00c02167981 */ /* 0x000ee8000c1e1900 */
[----:B------:R-:W3:Y:S01]  /*03d0*/  LDG.E R23, desc[UR12][R4.64+-0x10] ;  /* 0xfffff00c04177981 */ /* 0x000ee2000c1e1900 */
[----:B----4-:R-:W-:-:S03]  /*03e0*/  IMAD R26, R21, R20, R24 ;  /* 0x00000014151a7224 */ /* 0x010fc600078e0218 */
[----:B------:R-:W5:Y:S04]  /*03f0*/  LDG.E R24, desc[UR12][R4.64+-0xc] ;  /* 0xfffff40c04187981 */ /* 0x000f68000c1e1900 */
[----:B------:R-:W4:Y:S04]  /*0400*/  LDG.E R20, desc[UR12][R2.64+-0x8] ;  /* 0xfffff80c02147981 */ /* 0x000f28000c1e1900 */
[----:B------:R-:W4:Y:S01]  /*0410*/  LDG.E R21, desc[UR12][R4.64+-0x8] ;  /* 0xfffff80c04157981 */ /* 0x000f22000c1e1900 */
[----:B--2---:R-:W-:-:S03]  /*0420*/  IMAD R16, R16, R17, R26 ;  /* 0x0000001110107224 */ /* 0x004fc600078e021a */
[----:B------:R-:W2:Y:S01]  /*0430*/  LDG.E R17, desc[UR12][R4.64+-0x4] ;  /* 0xfffffc0c04117981 */ /* 0x000ea2000c1e1900 */
[----:B---3--:R-:W-:-:S03]  /*0440*/  IMAD R22, R22, R23, R16 ;  /* 0x0000001716167224 */ /* 0x008fc600078e0210 */
[----:B------:R-:W2:Y:S01]  /*0450*/  LDG.E R16, desc[UR12][R2.64+-0x4] ;  /* 0xfffffc0c02107981 */ /* 0x000ea2000c1e1900 */
[----:B-----5:R-:W-:-:S03]  /*0460*/  IMAD R24, R25, R24, R22 ;  /* 0x0000001819187224 */ /* 0x020fc600078e0216 */
[----:B------:R-:W3:Y:S04]  /*0470*/  LDG.E R22, desc[UR12][R2.64] ;  /* 0x0000000c02167981 */ /* 0x000ee8000c1e1900 */
[----:B------:R-:W3:Y:S01]  /*0480*/  LDG.E R23, desc[UR12][R4.64] ;  /* 0x0000000c04177981 */ /* 0x000ee2000c1e1900 */
[----:B----4-:R-:W-:-:S03]  /*0490*/  IMAD R26, R20, R21, R24 ;  /* 0x00000015141a7224 */ /* 0x010fc600078e0218 */
        /* <DEDUP_REMOVED lines=8> */
[----:B------:R-:W2:Y:S04]  /*0520*/  LDG.E R16, desc[UR12][R4.64+0xc] ;  /* 0x00000c0c04107981 */ /* 0x000ea8000c1e1900 */
[----:B------:R-:W3:Y:S01]  /*0530*/  LDG.E R23, desc[UR12][R2.64+0x10] ;  /* 0x0000100c02177981 */ /* 0x000ee2000c1e1900 */
[----:B----4-:R-:W-:-:S03]  /*0540*/  IMAD R24, R25, R24, R22 ;  /* 0x0000001819187224 */ /* 0x010fc600078e0216 */
[----:B------:R-:W3:Y:S04]  /*0550*/  LDG.E R22, desc[UR12][R4.64+0x10] ;  /* 0x0000100c04167981 */ /* 0x000ee8000c1e1900 */
[----:B------:R-:W4:Y:S01]  /*0560*/  LDG.E R25, desc[UR12][R2.64+0x14] ;  /* 0x0000140c02197981 */ /* 0x000f22000c1e1900 */
[----:B-----5:R-:W-:-:S03]  /*0570*/  IMAD R27, R20, R21, R24 ;  /* 0x00000015141b7224 */ /* 0x020fc600078e0218 */
[----:B------:R-:W5:Y:S04]  /*0580*/  LDG.E R20, desc[UR12][R2.64+0x18] ;  /* 0x0000180c02147981 */ /* 0x000f68000c1e1900 */
[----:B------:R-:W5:Y:S04]  /*0590*/  LDG.E R21, desc[UR12][R4.64+0x18] ;  /* 0x0000180c04157981 */ /* 0x000f68000c1e1900 */
[----:B------:R-:W5:Y:S01]  /*05a0*/  LDG.E R24, desc[UR12][R2.64+0x1c] ;  /* 0x00001c0c02187981 */ /* 0x000f62000c1e1900 */
[----:B------:R-:W-:-:S04]  /*05b0*/  IADD3 R14, PT, PT, R14, 0x10, RZ ;  /* 0x000000100e0e7810 */ /* 0x000fc80007ffe0ff */
[----:B------:R-:W-:Y:S02]  /*05c0*/  ISETP.NE.AND P0, PT, R14, RZ, PT ;  /* 0x000000ff0e00720c */ /* 0x000fe40003f05270 */
[----:B------:R-:W-:Y:S02]  /*05d0*/  IADD3 R15, PT, PT, R15, 0x10, RZ ;  /* 0x000000100f0f7810 */ /* 0x000fe40007ffe0ff */
[----:B------:R-:W-:Y:S01]  /*05e0*/  IADD3 R13, PT, PT, R13, 0x10, RZ ;  /* 0x000000100d0d7810 */ /* 0x000fe20007ffe0ff */
[----:B--2---:R-:W-:-:S04]  /*05f0*/  IMAD R16, R17, R16, R27 ;  /* 0x0000001011107224 */ /* 0x004fc800078e021b */
[----:B---3--:R-:W-:-:S04]  /*0600*/  IMAD R16, R23, R22, R16 ;  /* 0x0000001617107224 */ /* 0x008fc800078e0210 */
[----:B----4-:R-:W-:-:S04]  /*0610*/  IMAD R16, R25, R26, R16 ;  /* 0x0000001a19107224 */ /* 0x010fc800078e0210 */
[----:B-----5:R-:W-:-:S04]  /*0620*/  IMAD R21, R20, R21, R16 ;  /* 0x0000001514157224 */ /* 0x020fc800078e0210 */
[----:B------:R-:W-:Y:S01]  /*0630*/  IMAD R16, R24, R28, R21 ;  /* 0x0000001c18107224 */ /* 0x000fe200078e0215 */
[----:B------:R-:W-:Y:S06]  /*0640*/  @P0 BRA `(.L_x_12) ;  /* 0xfffffffc00140947 */ /* 0x000fec000383ffff */
.L_x_11:
        /* <DEDUP_REMOVED lines=11> */
[----:B------:R-:W2:Y:S01]  /*0700*/  LDG.E R21, desc[UR12][R2.64] ;  /* 0x0000000c02157981 */ /* 0x000ea2000c1e1900 */
[----:B-1----:R-:W-:-:S03]  /*0710*/  IMAD.WIDE R4, R15, 0x4, R4 ;  /* 0x000000040f047825 */ /* 0x002fc600078e0204 */
[----:B------:R-:W3:Y:S04]  /*0720*/  LDG.E R13, desc[UR12][R2.64+0x4] ;  /* 0x0000040c020d7981 */ /* 0x000ee8000c1e1900 */
[----:B------:R-:W2:Y:S04]  /*0730*/  LDG.E R23, desc[UR12][R4.64] ;  /* 0x0000000c04177981 */ /* 0x000ea8000c1e1900 */
[----:B------:R-:W3:Y:S04]  /*0740*/  LDG.E R14, desc[UR12][R4.64+0x4] ;  /* 0x0000040c040e7981 */ /* 0x000ee8000c1e1900 */
[----:B------:R-:W4:Y:S04]  /*0750*/  LDG.E R15, desc[UR12][R2.64+0x8] ;  /* 0x0000080c020f7981 */ /* 0x000f28000c1e1900 */
[----:B------:R-:W4:Y:S04]  /*0760*/  LDG.E R20, desc[UR12][R4.64+0x8] ;  /* 0x0000080c04147981 */ /* 0x000f28000c1e1900 */
[----:B------:R-:W5:Y:S04]  /*0770*/  LDG.E R17, desc[UR12][R2.64+0xc] ;  /* 0x00000c0c02117981 */ /* 0x000f68000c1e1900 */
[----:B------:R-:W5:Y:S04]  /*0780*/  LDG.E R22, desc[UR12][R4.64+0xc] ;  /* 0x00000c0c04167981 */ /* 0x000f68000c1e1900 */
[----:B------:R-:W5:Y:S04]  /*0790*/  LDG.E R24, desc[UR12][R4.64+0x10] ;  /* 0x0000100c04187981 */ /* 0x000f68000c1e1900 */
[----:B------:R-:W5:Y:S04]  /*07a0*/  LDG.E R26, desc[UR12][R4.64+0x14] ;  /* 0x0000140c041a7981 */ /* 0x000f68000c1e1900 */
[----:B------:R-:W5:Y:S04]  /*07b0*/  LDG.E R27, desc[UR12][R4.64+0x18] ;  /* 0x0000180c041b7981 */ /* 0x000f68000c1e1900 */
[----:B------:R-:W5:Y:S04]  /*07c0*/  LDG.E R25, desc[UR12][R2.64+0x1c] ;  /* 0x00001c0c02197981 */ /* 0x000f68000c1e1900 */
[----:B------:R-:W5:Y:S01]  /*07d0*/  LDG.E R28, desc[UR12][R4.64+0x1c] ;  /* 0x00001c0c041c7981 */ /* 0x000f62000c1e1900 */
[----:B--2---:R-:W-:-:S03]  /*07e0*/  IMAD R29, R21, R23, R16 ;  /* 0x00000017151d7224 */ /* 0x004fc600078e0210 */
[----:B------:R-:W2:Y:S04]  /*07f0*/  LDG.E R23, desc[UR12][R2.64+0x10] ;  /* 0x0000100c02177981 */ /* 0x000ea8000c1e1900 */
[----:B------:R-:W2:Y:S04]  /*0800*/  LDG.E R21, desc[UR12][R2.64+0x14] ;  /* 0x0000140c02157981 */ /* 0x000ea8000c1e1900 */
[----:B------:R-:W2:Y:S01]  /*0810*/  LDG.E R16, desc[UR12][R2.64+0x18] ;  /* 0x0000180c02107981 */ /* 0x000ea2000c1e1900 */
[----:B---3--:R-:W-:-:S04]  /*0820*/  IMAD R13, R13, R14, R29 ;  /* 0x0000000e0d0d7224 */ /* 0x008fc800078e021d */
[----:B----4-:R-:W-:-:S04]  /*0830*/  IMAD R13, R15, R20, R13 ;  /* 0x000000140f0d7224 */ /* 0x010fc800078e020d */
[----:B-----5:R-:W-:Y:S01]  /*0840*/  IMAD R13, R17, R22, R13 ;  /* 0x00000016110d7224 */ /* 0x020fe200078e020d */
[----:B------:R-:W-:-:S03]  /*0850*/  IADD3 R12, PT, PT, R12, 0x8, RZ ;  /* 0x000000080c0c7810 */ /* 0x000fc60007ffe0ff */
[----:B--2---:R-:W-:-:S04]  /*0860*/  IMAD R13, R23, R24, R13 ;  /* 0x00000018170d7224 */ /* 0x004fc800078e020d */
[----:B------:R-:W-:-:S04]  /*0870*/  IMAD R13, R21, R26, R13 ;  /* 0x0000001a150d7224 */ /* 0x000fc800078e020d */
[----:B------:R-:W-:-:S04]  /*0880*/  IMAD R16, R16, R27, R13 ;  /* 0x0000001b10107224 */ /* 0x000fc800078e020d */
[----:B------:R-:W-:-:S07]  /*0890*/  IMAD R16, R25, R28, R16 ;  /* 0x0000001c19107224 */ /* 0x000fce00078e0210 */
.L_x_14:
        /* <DEDUP_REMOVED lines=18> */
[----:B------:R-:W5:Y:S01]  /*09c0*/  LDG.E R21, desc[UR12][R2.64+0xc] ;  /* 0x00000c0c02157981 */ /* 0x000f62000c1e1900 */
[----:B------:R-:W-:Y:S01]  /*09d0*/  IADD3 R12, PT, PT, R12, 0x4, RZ ;  /* 0x000000040c0c7810 */ /* 0x000fe20007ffe0ff */
[----:B--2---:R-:W-:-:S04]  /*09e0*/  IMAD R13, R13, R14, R16 ;  /* 0x0000000e0d0d7224 */ /* 0x004fc800078e0210 */
[----:B---3--:R-:W-:-:S04]  /*09f0*/  IMAD R13, R20, R15, R13 ;  /* 0x0000000f140d7224 */ /* 0x008fc800078e020d */
[----:B----4-:R-:W-:-:S04]  /*0a00*/  IMAD R13, R22, R17, R13 ;  /* 0x00000011160d7224 */ /* 0x010fc800078e020d */
[----:B-----5:R-:W-:-:S07]  /*0a10*/  IMAD R16, R24, R21, R13 ;  /* 0x0000001518107224 */ /* 0x020fce00078e020d */
.L_x_15:
[----:B------:R-:W-:Y:S05]  /*0a20*/  @!P1 BRA `(.L_x_13) ;  /* 0x0000000000489947 */ /* 0x000fea0003800000 */
[----:B------:R-:W0:Y:S01]  /*0a30*/  LDC.64 R4, c[0x0][0x380] ;  /* 0x0000e000ff047b82 */ /* 0x000e220000000a00 */
[-C--:B------:R-:W-:Y:S02]  /*0a40*/  IADD3 R13, PT, PT, R9, R12.reuse, RZ ;  /* 0x0000000c090d7210 */ /* 0x080fe40007ffe0ff */
[----:B------:R-:W-:-:S05]  /*0a50*/  IADD3 R11, PT, PT, R11, R12, RZ ;  /* 0x0000000c0b0b7210 */ /* 0x000fca0007ffe0ff */
[----:B------:R-:W1:Y:S01]  /*0a60*/  LDC.64 R2, c[0x0][0x388] ;  /* 0x0000e200ff027b82 */ /* 0x000e620000000a00 */
[----:B0-----:R-:W-:-:S04]  /*0a70*/  IMAD.WIDE R4, R13, 0x4, R4 ;  /* 0x000000040d047825 */ /* 0x001fc800078e0204 */
[----:B-1----:R-:W-:Y:S02]  /*0a80*/  IMAD.WIDE R2, R11, 0x4, R2 ;  /* 0x000000040b027825 */ /* 0x002fe400078e0202 */
[----:B------:R-:W2:Y:S04]  /*0a90*/  LDG.E R11, desc[UR12][R4.64] ;  /* 0x0000000c040b7981 */ /* 0x000ea8000c1e1900 */
[----:B------:R-:W2:Y:S01]  /*0aa0*/  LDG.E R12, desc[UR12][R2.64] ;  /* 0x0000000c020c7981 */ /* 0x000ea2000c1e1900 */
[----:B------:R-:W-:Y:S01]  /*0ab0*/  ISETP.NE.AND P0, PT, R8, 0x1, PT ;  /* 0x000000010800780c */ /* 0x000fe20003f05270 */
[----:B--2---:R-:W-:-:S12]  /*0ac0*/  IMAD R16, R11, R12, R16 ;  /* 0x0000000c0b107224 */ /* 0x004fd800078e0210 */
[----:B------:R-:W-:Y:S05]  /*0ad0*/  @!P0 BRA `(.L_x_13) ;  /* 0x00000000001c8947 */ /* 0x000fea0003800000 */
[----:B------:R-:W-:Y:S01]  /*0ae0*/  ISETP.NE.AND P0, PT, R8, 0x2, PT ;  /* 0x000000020800780c */ /* 0x000fe20003f05270 */
[----:B------:R-:W2:Y:S04]  /*0af0*/  LDG.E R11, desc[UR12][R4.64+0x4] ;  /* 0x0000040c040b7981 */ /* 0x000ea8000c1e1900 */
[----:B------:R-:W2:Y:S08]  /*0b00*/  LDG.E R12, desc[UR12][R2.64+0x4] ;  /* 0x0000040c020c7981 */ /* 0x000eb0000c1e1900 */
[----:B------:R-:W3:Y:S04]  /*0b10*/  @P0 LDG.E R13, desc[UR12][R4.64+0x8] ;  /* 0x0000080c040d0981 */ /* 0x000ee8000c1e1900 */
[----:B------:R-:W3:Y:S01]  /*0b20*/  @P0 LDG.E R14, desc[UR12][R2.64+0x8] ;  /* 0x0000080c020e0981 */ /* 0x000ee2000c1e1900 */
[----:B--2---:R-:W-:-:S04]  /*0b30*/  IMAD R16, R11, R12, R16 ;  /* 0x0000000c0b107224 */ /* 0x004fc800078e0210 */
[----:B---3--:R-:W-:-:S07]  /*0b40*/  @P0 IMAD R16, R13, R14, R16 ;  /* 0x0000000e0d100224 */ /* 0x008fce00078e0210 */
.L_x_13:
[----:B------:R-:W0:Y:S01]  /*0b50*/  LDC.64 R2, c[0x0][0x390] ;  /* 0x0000e400ff027b82 */ /* 0x000e220000000a00 */
[----:B------:R-:W1:Y:S02]  /*0b60*/  LDCU UR9, c[0x0][0x39c] ;  /* 0x00007380ff0977ac */ /* 0x000e640008000800 */
[----:B-1----:R-:W-:-:S04]  /*0b70*/  IMAD R5, R7, UR9, R10 ;  /* 0x0000000907057c24 */ /* 0x002fc8000f8e020a */
[----:B0-----:R-:W-:-:S05]  /*0b80*/  IMAD.WIDE R2, R5, 0x4, R2 ;  /* 0x0000000405027825 */ /* 0x001fca00078e0202 */
[----:B------:R-:W2:Y:S01]  /*0b90*/  LDG.E R5, desc[UR12][R2.64] ;  /* 0x0000000c02057981 */ /* 0x000ea2000c1e1900 */
[----:B------:R-:W0:Y:S01]  /*0ba0*/  LDCU UR8, c[0x0][0x364] ;  /* 0x00006c80ff0877ac */ /* 0x000e220008000800 */
[----:B------:R-:W0:Y:S02]  /*0bb0*/  LDC R11, c[0x0][0x374] ;  /* 0x0000dd00ff0b7b82 */ /* 0x000e240000000800 */
[----:B0-----:R-:W-:-:S05]  /*0bc0*/  IMAD R10, R11, UR8, R10 ;  /* 0x000000080b0a7c24 */ /* 0x001fca000f8e020a */
[----:B------:R-:W-:Y:S02]  /*0bd0*/  ISETP.GE.AND P0, PT, R10, UR9, PT ;  /* 0x000000090a007c0c */ /* 0x000fe4000bf06270 */
[----:B--2---:R-:W-:-:S05]  /*0be0*/  IADD3 R5, PT, PT, R5, R16, RZ ;  /* 0x0000001005057210 */ /* 0x004fca0007ffe0ff */
[----:B------:R0:W-:Y:S06]  /*0bf0*/  STG.E desc[UR12][R2.64], R5 ;  /* 0x0000000502007986 */ /* 0x0001ec000c10190c */
[----:B------:R-:W-:Y:S05]  /*0c00*/  @!P0 BRA `(.L_x_16) ;  /* 0xfffffff400788947 */ /* 0x000fea000383ffff */
.L_x_10:
[----:B------:R-:W-:Y:S05]  /*0c10*/  BSYNC.RECONVERGENT B0 ;  /* 0x0000000000007941 */ /* 0x000fea0003800200 */
.L_x_9:
[----:B------:R-:W1:Y:S01]  /*0c20*/  LDCU UR8, c[0x0][0x370] ;  /* 0x00006e00ff0877ac */ /* 0x000e620008000800 */
[----:B------:R-:W2:Y:S01]  /*0c30*/  LDCU UR9, c[0x0][0x398] ;  /* 0x00007300ff0977ac */ /* 0x000ea20008000800 */
[----:B-1----:R-:W-:-:S05]  /*0c40*/  IMAD R7, R0, UR8, R7 ;  /* 0x0000000800077c24 */ /* 0x002fca000f8e0207 */
[----:B--2---:R-:W-:-:S13]  /*0c50*/  ISETP.GE.AND P0, PT, R7, UR9, PT ;  /* 0x0000000907007c0c */ /* 0x004fda000bf06270 */
[----:B------:R-:W-:Y:S05]  /*0c60*/  @!P0 BRA `(.L_x_17) ;  /* 0xfffffff400448947 */ /* 0x000fea000383ffff */
[----:B------:R-:W-:Y:S05]  /*0c70*/  EXIT ;  /* 0x000000000000794d */ /* 0x000fea0003800000 */
.L_x_18:
        /* <DEDUP_REMOVED lines=16> */
.L_x_50:


//--------------------- .text._Z10extdot_f64PKdS0_Pdiii --------------------------
	.section	.text._Z10extdot_f64PKdS0_Pdiii,"ax",@progbits
	.align	128
        .global         _Z10extdot_f64PKdS0_Pdiii
        .type           _Z10extdot_f64PKdS0_Pdiii,@function
        .size           _Z10extdot_f64PKdS0_Pdiii,(.L_x_51 - _Z10extdot_f64PKdS0_Pdiii)
        .other          _Z10extdot_f64PKdS0_Pdiii,@"STO_CUDA_ENTRY STV_DEFAULT"
_Z10extdot_f64PKdS0_Pdiii:
.text._Z10extdot_f64PKdS0_Pdiii:
        /* <DEDUP_REMOVED lines=9> */
[----:B------:R-:W1:Y:S01]  /*0090*/  S2R R2, SR_TID.Y ;  /* 0x0000000000027919 */ /* 0x000e620000002200 */
[----:B------:R-:W2:Y:S06]  /*00a0*/  LDCU.64 UR12, c[0x0][0x358] ;  /* 0x00006b00ff0c77ac */ /* 0x000eac0008000a00 */
[----:B------:R-:W1:Y:S08]  /*00b0*/  S2UR UR4, SR_CTAID.Y ;  /* 0x00000000000479c3 */ /* 0x000e700000002600 */
[----:B------:R-:W1:Y:S01]  /*00c0*/  LDC R3, c[0x0][0x364] ;  /* 0x0000d900ff037b82 */ /* 0x000e620000000800 */
[----:B------:R-:W3:Y:S01]  /*00d0*/  LDCU UR5, c[0x0][0x374] ;  /* 0x00006e80ff0577ac */ /* 0x000ee20008000800 */
[----:B------:R-:W4:Y:S01]  /*00e0*/  LDCU UR6, c[0x0][0x370] ;  /* 0x00006e00ff0677ac */ /* 0x000f220008000800 */
[----:B0-----:R-:W-:Y:S01]  /*00f0*/  ISETP.GT.AND P0, PT, R22, RZ, PT ;  /* 0x000000ff1600720c */ /* 0x001fe20003f04270 */
[----:B----4-:R-:W-:-:S02]  /*0100*/  IMAD R5, R5, UR6, RZ ;  /* 0x0000000605057c24 */ /* 0x010fc4000f8e02ff */
[C---:B-1----:R-:W-:Y:S02]  /*0110*/  IMAD R2, R3.reuse, UR4, R2 ;  /* 0x0000000403027c24 */ /* 0x042fe4000f8e0202 */
[----:B---3--:R-:W-:-:S08]  /*0120*/  IMAD R3, R3, UR5, RZ ;  /* 0x0000000503037c24 */ /* 0x008fd0000f8e02ff */
[----:B--2---:R-:W-:Y:S05]  /*0130*/  @P0 BRA `(.L_x_19) ;  /* 0x0000000000500947 */ /* 0x004fea0003800000 */
.L_x_23:
[----:B------:R-:W0:Y:S01]  /*0140*/  LDC R13, c[0x0][0x39c] ;  /* 0x0000e700ff0d7b82 */ /* 0x000e220000000800 */
[----:B------:R-:W-:Y:S01]  /*0150*/  BSSY.RECONVERGENT B0, `(.L_x_20) ;  /* 0x000000d000007945 */ /* 0x000fe20003800200 */
[----:B0-----:R-:W-:-:S13]  /*0160*/  ISETP.GE.AND P0, PT, R2, R13, PT ;  /* 0x0000000d0200720c */ /* 0x001fda0003f06270 */
[----:B-1----:R-:W-:Y:S05]  /*0170*/  @P0 BRA `(.L_x_21) ;  /* 0x0000000000280947 */ /* 0x002fea0003800000 */
[----:B------:R-:W0:Y:S01]  /*0180*/  LDC.64 R10, c[0x0][0x390] ;  /* 0x0000e400ff0a7b82 */ /* 0x000e220000000a00 */
[----:B------:R-:W-:-:S07]  /*0190*/  IMAD.MOV.U32 R4, RZ, RZ, R2 ;  /* 0x000000ffff047224 */ /* 0x000fce00078e0002 */
.L_x_22:
[----:B-1----:R-:W-:-:S04]  /*01a0*/  IMAD R7, R0, R13, R4 ;  /* 0x0000000d00077224 */ /* 0x002fc800078e0204 */
[----:B0-----:R-:W-:-:S05]  /*01b0*/  IMAD.WIDE R6, R7, 0x8, R10 ;  /* 0x0000000807067825 */ /* 0x001fca00078e020a */
[----:B------:R-:W2:Y:S01]  /*01c0*/  LDG.E.64 R8, desc[UR12][R6.64] ;  /* 0x0000000c06087981 */ /* 0x000ea2000c1e1b00 */
[----:B------:R-:W-:-:S05]  /*01d0*/  IMAD.IADD R4, R3, 0x1, R4 ;  /* 0x0000000103047824 */ /* 0x000fca00078e0204 */
[----:B------:R-:W-:Y:S01]  /*01e0*/  ISETP.GE.AND P0, PT, R4, R13, PT ;  /* 0x0000000d0400720c */ /* 0x000fe20003f06270 */
[----:B--2---:R-:W-:-:S07]  /*01f0*/  DADD R8, RZ, R8 ;  /* 0x00000000ff087229 */ /* 0x004fce0000000008 */
[----:B------:R1:W-:Y:S05]  /*0200*/  STG.E.64 desc[UR12][R6.64], R8 ;  /* 0x0000000806007986 */ /* 0x0003ea000c101b0c */
[----:B------:R-:W-:Y:S05]  /*0210*/  @!P0 BRA `(.L_x_22) ;  /* 0xfffffffc00e08947 */ /* 0x000fea000383ffff */
.L_x_21:
[----:B------:R-:W-:Y:S05]  /*0220*/  BSYNC.RECONVERGENT B0 ;  /* 0x0000000000007941 */ /* 0x000fea0003800200 */
.L_x_20:
[----:B------:R-:W0:Y:S01]  /*0230*/  LDCU UR4, c[0x0][0x398] ;  /* 0x00007300ff0477ac */ /* 0x000e220008000800 */
[----:B------:R-:W-:-:S04]  /*0240*/  IADD3 R0, PT, PT, R5, R0, RZ ;  /* 0x0000000005007210 */ /* 0x000fc80007ffe0ff */
[----:B0-----:R-:W-:-:S13]  /*0250*/  ISETP.GE.AND P0, PT, R0, UR4, PT ;  /* 0x0000000400007c0c */ /* 0x001fda000bf06270 */
[----:B------:R-:W-:Y:S05]  /*0260*/  @!P0 BRA `(.L_x_23) ;  /* 0xfffffffc00b48947 */ /* 0x000fea000383ffff */
[----:B------:R-:W-:Y:S05]  /*0270*/  EXIT ;  /* 0x000000000000794d */ /* 0x000fea0003800000 */
.L_x_19:
[----:B------:R-:W0:Y:S01]  /*0280*/  LDCU.128 UR8, c[0x0][0x380] ;  /* 0x00007000ff0877ac */ /* 0x000e220008000c00 */
[C---:B------:R-:W-:Y:S02]  /*0290*/  LOP3.LUT R4, R22.reuse, 0x7ffffff0, RZ, 0xc0, !PT ;  /* 0x7ffffff016047812 */ /* 0x040fe400078ec0ff */
[C---:B------:R-:W-:Y:S02]  /*02a0*/  LOP3.LUT R6, R22.reuse, 0xf, RZ, 0xc0, !PT ;  /* 0x0000000f16067812 */ /* 0x040fe400078ec0ff */
[C---:B------:R-:W-:Y:S01]  /*02b0*/  LOP3.LUT R7, R22.reuse, 0x7, RZ, 0xc0, !PT ;  /* 0x0000000716077812 */ /* 0x040fe200078ec0ff */
[----:B------:R-:W-:Y:S01]  /*02c0*/  IMAD.MOV R23, RZ, RZ, -R4 ;  /* 0x000000ffff177224 */ /* 0x000fe200078e0a04 */
[----:B------:R-:W-:Y:S01]  /*02d0*/  LOP3.LUT R22, R22, 0x3, RZ, 0xc0, !PT ;  /* 0x0000000316167812 */ /* 0x000fe200078ec0ff */
[----:B0-----:R-:W-:Y:S02]  /*02e0*/  UIADD3 UR6, UP0, UPT, UR8, 0x40, URZ ;  /* 0x0000004008067890 */ /* 0x001fe4000ff1e0ff */
[----:B------:R-:W-:-:S02]  /*02f0*/  UIADD3 UR4, UP1, UPT, UR10, 0x40, URZ ;  /* 0x000000400a047890 */ /* 0x000fc4000ff3e0ff */
[----:B------:R-:W-:Y:S02]  /*0300*/  UIADD3.X UR7, UPT, UPT, URZ, UR9, URZ, UP0, !UPT ;  /* 0x00000009ff077290 */ /* 0x000fe400087fe4ff */
[----:B------:R-:W-:-:S12]  /*0310*/  UIADD3.X UR5, UPT, UPT, URZ, UR11, URZ, UP1, !UPT ;  /* 0x0000000bff057290 */ /* 0x000fd80008ffe4ff */
.L_x_32:
[----:B0-----:R-:W0:Y:S01]  /*0320*/  LDCU UR8, c[0x0][0x39c] ;  /* 0x00007380ff0877ac */ /* 0x001e220008000800 */
[----:B------:R-:W-:Y:S01]  /*0330*/  BSSY.RECONVERGENT B0, `(.L_x_24) ;  /* 0x00000a6000007945 */ /* 0x000fe20003800200 */
[----:B0-----:R-:W-:-:S13]  /*0340*/  ISETP.GE.AND P0, PT, R2, UR8, PT ;  /* 0x0000000802007c0c */ /* 0x001fda000bf06270 */
[----:B------:R-:W-:Y:S05]  /*0350*/  @P0 BRA `(.L_x_25) ;  /* 0x00000008008c0947 */ /* 0x000fea0003800000 */
[----:B------:R-:W0:Y:S01]  /*0360*/  LDCU UR8, c[0x0][0x3a0] ;  /* 0x00007400ff0877ac */ /* 0x000e220008000800 */
[----:B------:R-:W-:Y:S01]  /*0370*/  MOV R24, R2 ;  /* 0x0000000200187202 */ /* 0x000fe20000000f00 */
[----:B0-----:R-:W-:-:S07]  /*0380*/  IMAD R25, R0, UR8, RZ ;  /* 0x0000000800197c24 */ /* 0x001fce000f8e02ff */
.L_x_31:
[----:B0-----:R-:W0:Y:S01]  /*0390*/  LDCU UR8, c[0x0][0x3a0] ;  /* 0x00007400ff0877ac */ /* 0x001e220008000800 */
[----:B------:R-:W-:Y:S01]  /*03a0*/  IMAD.MOV.U32 R26, RZ, RZ, RZ ;  /* 0x000000ffff1a7224 */ /* 0x000fe200078e00ff */
[----:B------:R-:W-:Y:S01]  /*03b0*/  CS2R R18, SRZ ;  /* 0x0000000000127805 */ /* 0x000fe2000001ff00 */
[----:B0-----:R-:W-:Y:S02]  /*03c0*/  UISETP.GE.U32.AND UP0, UPT, UR8, 0x10, UPT ;  /* 0x000000100800788c */ /* 0x001fe4000bf06070 */
[----:B------:R-:W-:-:S07]  /*03d0*/  IMAD R27, R24, UR8, RZ ;  /* 0x00000008181b7c24 */ /* 0x000fce000f8e02ff */
[----:B------:R-:W-:Y:S05]  /*03e0*/  BRA.U !UP0, `(.L_x_26) ;  /* 0x0000000508007547 */ /* 0x000fea000b800000 */
[----:B------:R-:W-:Y:S01]  /*03f0*/  MOV R29, R27 ;  /* 0x0000001b001d7202 */ /* 0x000fe20000000f00 */
[----:B------:R-:W-:Y:S01]  /*0400*/  IMAD.MOV.U32 R26, RZ, RZ, R25 ;  /* 0x000000ffff1a7224 */ /* 0x000fe200078e0019 */
[----:B------:R-:W-:Y:S02]  /*0410*/  MOV R28, R23 ;  /* 0x00000017001c7202 */ /* 0x000fe40000000f00 */
[----:B------:R-:W-:-:S07]  /*0420*/  CS2R R18, SRZ ;  /* 0x0000000000127805 */ /* 0x000fce000001ff00 */
.L_x_27:
[----:B------:R-:W-:Y:S01]  /*0430*/  MOV R9, UR7 ;  /* 0x0000000700097c02 */ /* 0x000fe20008000f00 */
[----:B------:R-:W-:Y:S01]  /*0440*/  IMAD.U32 R8, RZ, RZ, UR6 ;  /* 0x00000006ff087e24 */ /* 0x000fe2000f8e00ff */
[----:B------:R-:W-:Y:S01]  /*0450*/  MOV R11, UR5 ;  /* 0x00000005000b7c02 */ /* 0x000fe20008000f00 */
[----:B------:R-:W-:Y:S02]  /*0460*/  IMAD.U32 R10, RZ, RZ, UR4 ;  /* 0x00000004ff0a7e24 */ /* 0x000fe4000f8e00ff */
[----:B------:R-:W-:-:S04]  /*0470*/  IMAD.WIDE R8, R26, 0x8, R8 ;  /* 0x000000081a087825 */ /* 0x000fc800078e0208 */
[----:B------:R-:W-:Y:S01]  /*0480*/  IMAD.WIDE R10, R29, 0x8, R10 ;  /* 0x000000081d0a7825 */ /* 0x000fe200078e020a */
[----:B------:R-:W2:Y:S04]  /*0490*/  LDG.E.64 R16, desc[UR12][R8.64+-0x40] ;  /* 0xffffc00c08107981 */ /* 0x000ea8000c1e1b00 */
[----:B------:R-:W2:Y:S04]  /*04a0*/  LDG.E.64 R14, desc[UR12][R10.64+-0x40] ;  /* 0xffffc00c0a0e7981 */ /* 0x000ea8000c1e1b00 */
[----:B------:R-:W3:Y:S04]  /*04b0*/  LDG.E.64 R12, desc[UR12][R8.64+-0x38] ;  /* 0xffffc80c080c7981 */ /* 0x000ee8000c1e1b00 */
[----:B------:R-:W3:Y:S01]  /*04c0*/  LDG.E.64 R20, desc[UR12][R10.64+-0x38] ;  /* 0xffffc80c0a147981 */ /* 0x000ee2000c1e1b00 */
[----:B--2---:R-:W-:-:S03]  /*04d0*/  DFMA R14, R16, R14, R18 ;  /* 0x0000000e100e722b */ /* 0x004fc60000000012 */
[----:B------:R-:W2:Y:S04]  /*04e0*/  LDG.E.64 R16, desc[UR12][R8.64+-0x30] ;  /* 0xffffd00c08107981 */ /* 0x000ea8000c1e1b00 */
[----:B------:R-:W4:Y:S01]  /*04f0*/  LDG.E.64 R18, desc[UR12][R10.64+-0x28] ;  /* 0xffffd80c0a127981 */ /* 0x000f22000c1e1b00 */
[----:B---3--:R-:W-:-:S03]  /*0500*/  DFMA R20, R12, R20, R14 ;  /* 0x000000140c14722b */ /* 0x008fc6000000000e */
[----:B------:R-:W2:Y:S04]  /*0510*/  LDG.E.64 R14, desc[UR12][R10.64+-0x30] ;  /* 0xffffd00c0a0e7981 */ /* 0x000ea8000c1e1b00 */
[----:B------:R-:W4:Y:S01]  /*0520*/  LDG.E.64 R12, desc[UR12][R8.64+-0x28] ;  /* 0xffffd80c080c7981 */ /* 0x000f22000c1e1b00 */
[----:B--2---:R-:W-:-:S03]  /*0530*/  DFMA R14, R16, R14, R20 ;  /* 0x0000000e100e722b */ /* 0x004fc60000000014 */
[----:B------:R-:W2:Y:S04]  /*0540*/  LDG.E.64 R16, desc[UR12][R8.64+-0x20] ;  /* 0xffffe00c08107981 */ /* 0x000ea8000c1e1b00 */
[----:B------:R-:W3:Y:S01]  /*0550*/  LDG.E.64 R20, desc[UR12][R10.64+-0x18] ;  /* 0xffffe80c0a147981 */ /* 0x000ee2000c1e1b00 */
[----:B----4-:R-:W-:-:S03]  /*0560*/  DFMA R18, R12, R18, R14 ;  /* 0x000000120c12722b */ /* 0x010fc6000000000e */
[----:B------:R-:W2:Y:S04]  /*0570*/  LDG.E.64 R14, desc[UR12][R10.64+-0x20] ;  /* 0xffffe00c0a0e7981 */ /* 0x000ea8000c1e1b00 */
        /* <DEDUP_REMOVED lines=15> */
[----:B------:R-:W2:Y:S01]  /*0670*/  LDG.E.64 R16, desc[UR12][R10.64+0x10] ;  /* 0x0000100c0a107981 */ /* 0x000ea2000c1e1b00 */
[----:B---3--:R-:W-:-:S03]  /*0680*/  DFMA R20, R12, R20, R14 ;  /* 0x000000140c14722b */ /* 0x008fc6000000000e */
[----:B------:R-:W3:Y:S04]  /*0690*/  LDG.E.64 R14, desc[UR12][R8.64+0x18] ;  /* 0x0000180c080e7981 */ /* 0x000ee8000c1e1b00 */
[----:B------:R-:W3:Y:S01]  /*06a0*/  LDG.E.64 R12, desc[UR12][R10.64+0x18] ;  /* 0x0000180c0a0c7981 */ /* 0x000ee2000c1e1b00 */
[----:B--2---:R-:W-:-:S03]  /*06b0*/  DFMA R16, R18, R16, R20 ;  /* 0x000000101210722b */ /* 0x004fc60000000014 */
[----:B------:R-:W2:Y:S04]  /*06c0*/  LDG.E.64 R18, desc[UR12][R8.64+0x28] ;  /* 0x0000280c08127981 */ /* 0x000ea8000c1e1b00 */
[----:B------:R-:W2:Y:S01]  /*06d0*/  LDG.E.64 R20, desc[UR12][R10.64+0x28] ;  /* 0x0000280c0a147981 */ /* 0x000ea2000c1e1b00 */
[----:B---3--:R-:W-:-:S03]  /*06e0*/  DFMA R12, R14, R12, R16 ;  /* 0x0000000c0e0c722b */ /* 0x008fc60000000010 */
[----:B------:R-:W3:Y:S04]  /*06f0*/  LDG.E.64 R14, desc[UR12][R8.64+0x20] ;  /* 0x0000200c080e7981 */ /* 0x000ee8000c1e1b00 */
[----:B------:R-:W3:Y:S02]  /*0700*/  LDG.E.64 R16, desc[UR12][R10.64+0x20] ;  /* 0x0000200c0a107981 */ /* 0x000ee4000c1e1b00 */
[----:B---3--:R-:W-:Y:S02]  /*0710*/  DFMA R12, R14, R16, R12 ;  /* 0x000000100e0c722b */ /* 0x008fe4000000000c */
[----:B------:R-:W3:Y:S04]  /*0720*/  LDG.E.64 R14, desc[UR12][R8.64+0x30] ;  /* 0x0000300c080e7981 */ /* 0x000ee8000c1e1b00 */
[----:B------:R-:W4:Y:S02]  /*0730*/  LDG.E.64 R16, desc[UR12][R8.64+0x38] ;  /* 0x0000380c08107981 */ /* 0x000f24000c1e1b00 */
[----:B--2---:R-:W-:-:S02]  /*0740*/  DFMA R18, R18, R20, R12 ;  /* 0x000000141212722b */ /* 0x004fc4000000000c */
[----:B------:R-:W3:Y:S04]  /*0750*/  LDG.E.64 R12, desc[UR12][R10.64+0x30] ;  /* 0x0000300c0a0c7981 */ /* 0x000ee8000c1e1b00 */
[----:B------:R-:W4:Y:S01]  /*0760*/  LDG.E.64 R20, desc[UR12][R10.64+0x38] ;  /* 0x0000380c0a147981 */ /* 0x000f22000c1e1b00 */
[----:B------:R-:W-:-:S05]  /*0770*/  VIADD R28, R28, 0x10 ;  /* 0x000000101c1c7836 */ /* 0x000fca0000000000 */
[----:B------:R-:W-:Y:S01]  /*0780*/  ISETP.NE.AND P0, PT, R28, RZ, PT ;  /* 0x000000ff1c00720c */ /* 0x000fe20003f05270 */
[----:B------:R-:W-:Y:S01]  /*0790*/  VIADD R29, R29, 0x10 ;  /* 0x000000101d1d7836 */ /* 0x000fe20000000000 */
[----:B------:R-:W-:Y:S01]  /*07a0*/  IADD3 R26, PT, PT, R26, 0x10, RZ ;  /* 0x000000101a1a7810 */ /* 0x000fe20007ffe0ff */
[----:B---3--:R-:W-:-:S08]  /*07b0*/  DFMA R18, R14, R12, R18 ;  /* 0x0000000c0e12722b */ /* 0x008fd00000000012 */
[----:B----4-:R-:W-:Y:S02]  /*07c0*/  DFMA R18, R16, R20, R18 ;  /* 0x000000141012722b */ /* 0x010fe40000000012 */
[----:B------:R-:W-:Y:S09]  /*07d0*/  @P0 BRA `(.L_x_27) ;  /* 0xfffffffc00140947 */ /* 0x000ff2000383ffff */
[----:B------:R-:W-:-:S07]  /*07e0*/  MOV R26, R4 ;  /* 0x00000004001a7202 */ /* 0x000fce0000000f00 */
.L_x_26:
[----:B------:R-:W-:-:S13]  /*07f0*/  ISETP.NE.AND P0, PT, R6, RZ, PT ;  /* 0x000000ff0600720c */ /* 0x000fda0003f05270 */
[----:B------:R-:W-:Y:S05]  /*0800*/  @!P0 BRA `(.L_x_28) ;  /* 0x0000000400388947 */ /* 0x000fea0003800000 */
[----:B------:R-:W-:Y:S01]  /*0810*/  VIADD R8, R6, 0xffffffff ;  /* 0xffffffff06087836 */ /* 0x000fe20000000000 */
[----:B------:R-:W-:-:S04]  /*0820*/  ISETP.NE.AND P1, PT, R7, RZ, PT ;  /* 0x000000ff0700720c */ /* 0x000fc80003f25270 */
[----:B------:R-:W-:-:S13]  /*0830*/  ISETP.GE.U32.AND P0, PT, R8, 0x7, PT ;  /* 0x000000070800780c */ /* 0x000fda0003f06070 */
[----:B------:R-:W-:Y:S05]  /*0840*/  @!P0 BRA `(.L_x_29) ;  /* 0x00000000007c8947 */ /* 0x000fea0003800000 */
[----:B------:R-:W0:Y:S01]  /*0850*/  LDC.64 R10, c[0x0][0x380] ;  /* 0x0000e000ff0a7b82 */ /* 0x000e220000000a00 */
[----:B------:R-:W-:Y:S01]  /*0860*/  IADD3 R13, PT, PT, R25, R26, RZ ;  /* 0x0000001a190d7210 */ /* 0x000fe20007ffe0ff */
[----:B------:R-:W-:-:S06]  /*0870*/  IMAD.IADD R15, R27, 0x1, R26 ;  /* 0x000000011b0f7824 */ /* 0x000fcc00078e021a */
[----:B------:R-:W1:Y:S01]  /*0880*/  LDC.64 R8, c[0x0][0x388] ;  /* 0x0000e200ff087b82 */ /* 0x000e620000000a00 */
[----:B0-----:R-:W-:-:S05]  /*0890*/  IMAD.WIDE R10, R13, 0x8, R10 ;  /* 0x000000080d0a7825 */ /* 0x001fca00078e020a */
[----:B------:R-:W2:Y:S01]  /*08a0*/  LDG.E.64 R20, desc[UR12][R10.64] ;  /* 0x0000000c0a147981 */ /* 0x000ea2000c1e1b00 */
[----:B-1----:R-:W-:-:S03]  /*08b0*/  IMAD.WIDE R8, R15, 0x8, R8 ;  /* 0x000000080f087825 */ /* 0x002fc600078e0208 */
[----:B------:R-:W3:Y:S04]  /*08c0*/  LDG.E.64 R14, desc[UR12][R10.64+0x8] ;  /* 0x0000080c0a0e7981 */ /* 0x000ee8000c1e1b00 */
        /* <DEDUP_REMOVED lines=10> */
[----:B------:R-:W2:Y:S01]  /*0970*/  LDG.E.64 R16, desc[UR12][R8.64+0x20] ;  /* 0x0000200c08107981 */ /* 0x000ea2000c1e1b00 */
[----:B----4-:R-:W-:-:S03]  /*0980*/  DFMA R20, R12, R20, R14 ;  /* 0x000000140c14722b */ /* 0x010fc6000000000e */
[----:B------:R-:W3:Y:S04]  /*0990*/  LDG.E.64 R14, desc[UR12][R10.64+0x28] ;  /* 0x0000280c0a0e7981 */ /* 0x000ee8000c1e1b00 */
[----:B------:R-:W3:Y:S01]  /*09a0*/  LDG.E.64 R12, desc[UR12][R8.64+0x28] ;  /* 0x0000280c080c7981 */ /* 0x000ee2000c1e1b00 */
[----:B--2---:R-:W-:-:S03]  /*09b0*/  DFMA R16, R18, R16, R20 ;  /* 0x000000101210722b */ /* 0x004fc60000000014 */
[----:B------:R-:W2:Y:S04]  /*09c0*/  LDG.E.64 R18, desc[UR12][R10.64+0x38] ;  /* 0x0000380c0a127981 */ /* 0x000ea8000c1e1b00 */
[----:B------:R-:W2:Y:S01]  /*09d0*/  LDG.E.64 R20, desc[UR12][R8.64+0x38] ;  /* 0x0000380c08147981 */ /* 0x000ea2000c1e1b00 */
[----:B---3--:R-:W-:-:S03]  /*09e0*/  DFMA R16, R14, R12, R16 ;  /* 0x0000000c0e10722b */ /* 0x008fc60000000010 */
[----:B------:R-:W3:Y:S04]  /*09f0*/  LDG.E.64 R14, desc[UR12][R10.64+0x30] ;  /* 0x0000300c0a0e7981 */ /* 0x000ee8000c1e1b00 */
[----:B------:R-:W3:Y:S01]  /*0a00*/  LDG.E.64 R12, desc[UR12][R8.64+0x30] ;  /* 0x0000300c080c7981 */ /* 0x000ee2000c1e1b00 */
[----:B------:R-:W-:Y:S01]  /*0a10*/  IADD3 R26, PT, PT, R26, 0x8, RZ ;  /* 0x000000081a1a7810 */ /* 0x000fe20007ffe0ff */
[----:B---3--:R-:W-:-:S08]  /*0a20*/  DFMA R12, R14, R12, R16 ;  /* 0x0000000c0e0c722b */ /* 0x008fd00000000010 */
[----:B--2---:R-:W-:-:S11]  /*0a30*/  DFMA R18, R18, R20, R12 ;  /* 0x000000141212722b */ /* 0x004fd6000000000c */
.L_x_29:
        /* <DEDUP_REMOVED lines=24> */
.L_x_30:
[----:B------:R-:W-:Y:S05]  /*0bc0*/  @!P1 BRA `(.L_x_28) ;  /* 0x0000000000489947 */ /* 0x000fea0003800000 */
[----:B------:R-:W0:Y:S01]  /*0bd0*/  LDC.64 R10, c[0x0][0x380] ;  /* 0x0000e000ff0a7b82 */ /* 0x000e220000000a00 */
[----:B------:R-:W-:Y:S01]  /*0be0*/  IADD3 R27, PT, PT, R27, R26, RZ ;  /* 0x0000001a1b1b7210 */ /* 0x000fe20007ffe0ff */
[----:B------:R-:W-:-:S06]  /*0bf0*/  IMAD.IADD R13, R25, 0x1, R26 ;  /* 0x00000001190d7824 */ /* 0x000fcc00078e021a */
[----:B------:R-:W1:Y:S01]  /*0c00*/  LDC.64 R8, c[0x0][0x388] ;  /* 0x0000e200ff087b82 */ /* 0x000e620000000a00 */
[----:B0-----:R-:W-:-:S05]  /*0c10*/  IMAD.WIDE R10, R13, 0x8, R10 ;  /* 0x000000080d0a7825 */ /* 0x001fca00078e020a */
[----:B------:R-:W2:Y:S01]  /*0c20*/  LDG.E.64 R14, desc[UR12][R10.64] ;  /* 0x0000000c0a0e7981 */ /* 0x000ea2000c1e1b00 */
[----:B-1----:R-:W-:-:S05]  /*0c30*/  IMAD.WIDE R8, R27, 0x8, R8 ;  /* 0x000000081b087825 */ /* 0x002fca00078e0208 */
[----:B------:R-:W2:Y:S01]  /*0c40*/  LDG.E.64 R12, desc[UR12][R8.64] ;  /* 0x0000000c080c7981 */ /* 0x000ea2000c1e1b00 */
[----:B------:R-:W-:Y:S01]  /*0c50*/  ISETP.NE.AND P0, PT, R22, 0x1, PT ;  /* 0x000000011600780c */ /* 0x000fe20003f05270 */
[----:B--2---:R-:W-:-:S12]  /*0c60*/  DFMA R18, R14, R12, R18 ;  /* 0x0000000c0e12722b */ /* 0x004fd80000000012 */
[----:B------:R-:W-:Y:S05]  /*0c70*/  @!P0 BRA `(.L_x_28) ;  /* 0x00000000001c8947 */ /* 0x000fea0003800000 */
[----:B------:R-:W-:Y:S01]  /*0c80*/  ISETP.NE.AND P0, PT, R22, 0x2, PT ;  /* 0x000000021600780c */ /* 0x000fe20003f05270 */
[----:B------:R-:W2:Y:S04]  /*0c90*/  LDG.E.64 R14, desc[UR12][R10.64+0x8] ;  /* 0x0000080c0a0e7981 */ /* 0x000ea8000c1e1b00 */
[----:B------:R-:W2:Y:S08]  /*0ca0*/  LDG.E.64 R12, desc[UR12][R8.64+0x8] ;  /* 0x0000080c080c7981 */ /* 0x000eb0000c1e1b00 */
[----:B------:R-:W3:Y:S04]  /*0cb0*/  @P0 LDG.E.64 R16, desc[UR12][R10.64+0x10] ;  /* 0x0000100c0a100981 */ /* 0x000ee8000c1e1b00 */
[----:B------:R-:W3:Y:S01]  /*0cc0*/  @P0 LDG.E.64 R20, desc[UR12][R8.64+0x10] ;  /* 0x0000100c08140981 */ /* 0x000ee2000c1e1b00 */
[----:B--2---:R-:W-:-:S08]  /*0cd0*/  DFMA R18, R14, R12, R18 ;  /* 0x0000000c0e12722b */ /* 0x004fd00000000012 */
[----:B---3--:R-:W-:-:S11]  /*0ce0*/  @P0 DFMA R18, R16, R20, R18 ;  /* 0x000000141012022b */ /* 0x008fd60000000012 */
.L_x_28:
[----:B------:R-:W0:Y:S01]  /*0cf0*/  LDC.64 R8, c[0x0][0x390] ;  /* 0x0000e400ff087b82 */ /* 0x000e220000000a00 */
[----:B------:R-:W1:Y:S02]  /*0d00*/  LDCU UR8, c[0x0][0x39c] ;  /* 0x00007380ff0877ac */ /* 0x000e640008000800 */
[----:B-1----:R-:W-:-:S04]  /*0d10*/  IMAD R11, R0, UR8, R24 ;  /* 0x00000008000b7c24 */ /* 0x002fc8000f8e0218 */
[----:B0-----:R-:W-:-:S05]  /*0d20*/  IMAD.WIDE R8, R11, 0x8, R8 ;  /* 0x000000080b087825 */ /* 0x001fca00078e0208 */
[----:B------:R-:W2:Y:S01]  /*0d30*/  LDG.E.64 R10, desc[UR12][R8.64] ;  /* 0x0000000c080a7981 */ /* 0x000ea2000c1e1b00 */
[----:B------:R-:W-:-:S05]  /*0d40*/  IMAD.IADD R24, R3, 0x1, R24 ;  /* 0x0000000103187824 */ /* 0x000fca00078e0218 */
[----:B------:R-:W-:Y:S01]  /*0d50*/  ISETP.GE.AND P0, PT, R24, UR8, PT ;  /* 0x0000000818007c0c */ /* 0x000fe2000bf06270 */
[----:B--2---:R-:W-:-:S07]  /*0d60*/  DADD R10, R10, R18 ;  /* 0x000000000a0a7229 */ /* 0x004fce0000000012 */
[----:B------:R0:W-:Y:S05]  /*0d70*/  STG.E.64 desc[UR12][R8.64], R10 ;  /* 0x0000000a08007986 */ /* 0x0001ea000c101b0c */
[----:B------:R-:W-:Y:S05]  /*0d80*/  @!P0 BRA `(.L_x_31) ;  /* 0xfffffff400808947 */ /* 0x000fea000383ffff */
.L_x_25:
[----:B------:R-:W-:Y:S05]  /*0d90*/  BSYNC.RECONVERGENT B0 ;  /* 0x0000000000007941 */ /* 0x000fea0003800200 */
.L_x_24:
[----:B------:R-:W1:Y:S01]  /*0da0*/  LDCU UR8, c[0x0][0x398] ;  /* 0x00007300ff0877ac */ /* 0x000e620008000800 */
[----:B------:R-:W-:-:S04]  /*0db0*/  IADD3 R0, PT, PT, R5, R0, RZ ;  /* 0x0000000005007210 */ /* 0x000fc80007ffe0ff */
[----:B-1----:R-:W-:-:S13]  /*0dc0*/  ISETP.GE.AND P0, PT, R0, UR8, PT ;  /* 0x0000000800007c0c */ /* 0x002fda000bf06270 */
[----:B------:R-:W-:Y:S05]  /*0dd0*/  @!P0 BRA `(.L_x_32) ;  /* 0xfffffff400508947 */ /* 0x000fea000383ffff */
[----:B------:R-:W-:Y:S05]  /*0de0*/  EXIT ;  /* 0x000000000000794d */ /* 0x000fea0003800000 */
.L_x_33:
        /* <DEDUP_REMOVED lines=9> */
.L_x_51:


//--------------------- .text._Z10extdot_f32PKfS0_Pfiii --------------------------
	.section	.text._Z10extdot_f32PKfS0_Pfiii,"ax",@progbits
	.align	128
        .global         _Z10extdot_f32PKfS0_Pfiii
        .type           _Z10extdot_f32PKfS0_Pfiii,@function
        .size           _Z10extdot_f32PKfS0_Pfiii,(.L_x_52 - _Z10extdot_f32PKfS0_Pfiii)
        .other          _Z10extdot_f32PKfS0_Pfiii,@"STO_CUDA_ENTRY STV_DEFAULT"
_Z10extdot_f32PKfS0_Pfiii:
.text._Z10extdot_f32PKfS0_Pfiii:
        /* <DEDUP_REMOVED lines=20> */
.L_x_38:
[----:B------:R-:W0:Y:S01]  /*0140*/  LDC R13, c[0x0][0x39c] ;  /* 0x0000e700ff0d7b82 */ /* 0x000e220000000800 */
[----:B------:R-:W-:Y:S01]  /*0150*/  BSSY.RECONVERGENT B0, `(.L_x_35) ;  /* 0x000000d000007945 */ /* 0x000fe20003800200 */
[----:B0-----:R-:W-:-:S13]  /*0160*/  ISETP.GE.AND P0, PT, R6, R13, PT ;  /* 0x0000000d0600720c */ /* 0x001fda0003f06270 */
[----:B-1----:R-:W-:Y:S05]  /*0170*/  @P0 BRA `(.L_x_36) ;  /* 0x0000000000280947 */ /* 0x002fea0003800000 */
[----:B------:R-:W0:Y:S01]  /*0180*/  LDC.64 R4, c[0x0][0x390] ;  /* 0x0000e400ff047b82 */ /* 0x000e220000000a00 */
[----:B------:R-:W-:-:S07]  /*0190*/  MOV R8, R6 ;  /* 0x0000000600087202 */ /* 0x000fce0000000f00 */
.L_x_37:
[----:B-1----:R-:W-:-:S04]  /*01a0*/  IMAD R3, R0, R13, R8 ;  /* 0x0000000d00037224 */ /* 0x002fc800078e0208 */
[----:B0-----:R-:W-:-:S05]  /*01b0*/  IMAD.WIDE R2, R3, 0x4, R4 ;  /* 0x0000000403027825 */ /* 0x001fca00078e0204 */
[----:B------:R-:W2:Y:S01]  /*01c0*/  LDG.E R10, desc[UR8][R2.64] ;  /* 0x00000008020a7981 */ /* 0x000ea2000c1e1900 */
[----:B------:R-:W-:-:S04]  /*01d0*/  IADD3 R8, PT, PT, R7, R8, RZ ;  /* 0x0000000807087210 */ /* 0x000fc80007ffe0ff */
[----:B------:R-:W-:Y:S01]  /*01e0*/  ISETP.GE.AND P0, PT, R8, R13, PT ;  /* 0x0000000d0800720c */ /* 0x000fe20003f06270 */
[----:B--2---:R-:W-:-:S05]  /*01f0*/  FADD R11, RZ, R10 ;  /* 0x0000000aff0b7221 */ /* 0x004fca0000000000 */
[----:B------:R1:W-:Y:S07]  /*0200*/  STG.E desc[UR8][R2.64], R11 ;  /* 0x0000000b02007986 */ /* 0x0003ee000c101908 */
[----:B------:R-:W-:Y:S05]  /*0210*/  @!P0 BRA `(.L_x_37) ;  /* 0xfffffffc00e08947 */ /* 0x000fea000383ffff */
.L_x_36:
[----:B------:R-:W-:Y:S05]  /*0220*/  BSYNC.RECONVERGENT B0 ;  /* 0x0000000000007941 */ /* 0x000fea0003800200 */
.L_x_35:
[----:B------:R-:W0:Y:S01]  /*0230*/  LDCU UR4, c[0x0][0x398] ;  /* 0x00007300ff0477ac */ /* 0x000e220008000800 */
[----:B------:R-:W-:-:S04]  /*0240*/  IADD3 R0, PT, PT, R9, R0, RZ ;  /* 0x0000000009007210 */ /* 0x000fc80007ffe0ff */
[----:B0-----:R-:W-:-:S13]  /*0250*/  ISETP.GE.AND P0, PT, R0, UR4, PT ;  /* 0x0000000400007c0c */ /* 0x001fda000bf06270 */
[----:B------:R-:W-:Y:S05]  /*0260*/  @!P0 BRA `(.L_x_38) ;  /* 0xfffffffc00b48947 */ /* 0x000fea000383ffff */
[----:B------:R-:W-:Y:S05]  /*0270*/  EXIT ;  /* 0x000000000000794d */ /* 0x000fea0003800000 */
.L_x_34:
[----:B------:R-:W0:Y:S01]  /*0280*/  LDCU.64 UR4, c[0x0][0x380] ;  /* 0x00007000ff0477ac */ /* 0x000e220008000a00 */
[C---:B------:R-:W-:Y:S02]  /*0290*/  LOP3.LUT R19, R8.reuse, 0xf, RZ, 0xc0, !PT ;  /* 0x0000000f08137812 */ /* 0x040fe400078ec0ff */
[C---:B------:R-:W-:Y:S02]  /*02a0*/  LOP3.LUT R20, R8.reuse, 0x7, RZ, 0xc0, !PT ;  /* 0x0000000708147812 */ /* 0x040fe400078ec0ff */
[----:B------:R-:W-:Y:S01]  /*02b0*/  LOP3.LUT R8, R8, 0x3, RZ, 0xc0, !PT ;  /* 0x0000000308087812 */ /* 0x000fe200078ec0ff */
[----:B0-----:R-:W-:-:S04]  /*02c0*/  UIADD3 UR4, UP0, UPT, UR4, 0x20, URZ ;  /* 0x0000002004047890 */ /* 0x001fc8000ff1e0ff */
[----:B------:R-:W-:-:S12]  /*02d0*/  UIADD3.X UR5, UPT, UPT, URZ, UR5, URZ, UP0, !UPT ;  /* 0x00000005ff057290 */ /* 0x000fd800087fe4ff */
.L_x_47:
[----:B0-----:R-:W0:Y:S01]  /*02e0*/  LDCU UR6, c[0x0][0x39c] ;  /* 0x00007380ff0677ac */ /* 0x001e220008000800 */
[----:B------:R-:W-:Y:S01]  /*02f0*/  BSSY.RECONVERGENT B0, `(.L_x_39) ;  /* 0x00000a5000007945 */ /* 0x000fe20003800200 */
[----:B0-----:R-:W-:-:S13]  /*0300*/  ISETP.GE.AND P0, PT, R6, UR6, PT ;  /* 0x0000000606007c0c */ /* 0x001fda000bf06270 */
[----:B------:R-:W-:Y:S05]  /*0310*/  @P0 BRA `(.L_x_40) ;  /* 0x0000000800880947 */ /* 0x000fea0003800000 */
[----:B------:R-:W0:Y:S01]  /*0320*/  LDCU UR6, c[0x0][0x3a0] ;  /* 0x00007400ff0677ac */ /* 0x000e220008000800 */
[----:B------:R-:W-:Y:S01]  /*0330*/  MOV R10, R6 ;  /* 0x00000006000a7202 */ /* 0x000fe20000000f00 */
[----:B0-----:R-:W-:-:S07]  /*0340*/  IMAD R11, R0, UR6, RZ ;  /* 0x00000006000b7c24 */ /* 0x001fce000f8e02ff */
.L_x_46:
        /* <DEDUP_REMOVED lines=11> */
.L_x_42:
[----:B------:R-:W0:Y:S01]  /*0400*/  LDC.64 R4, c[0x0][0x388] ;  /* 0x0000e200ff047b82 */ /* 0x000e220000000a00 */
[----:B------:R-:W-:Y:S02]  /*0410*/  MOV R2, UR4 ;  /* 0x0000000400027c02 */ /* 0x000fe40008000f00 */
[----:B------:R-:W-:-:S03]  /*0420*/  MOV R3, UR5 ;  /* 0x0000000500037c02 */ /* 0x000fc60008000f00 */
[----:B------:R-:W-:-:S05]  /*0430*/  IMAD.WIDE R2, R15, 0x4, R2 ;  /* 0x000000040f027825 */ /* 0x000fca00078e0202 */
[----:B------:R-:W2:Y:S04]  /*0440*/  LDG.E R22, desc[UR8][R2.64+-0x20] ;  /* 0xffffe00802167981 */ /* 0x000ea8000c1e1900 */
[----:B------:R-:W3:Y:S04]  /*0450*/  LDG.E R24, desc[UR8][R2.64+-0x1c] ;  /* 0xffffe40802187981 */ /* 0x000ee8000c1e1900 */
[----:B------:R-:W4:Y:S01]  /*0460*/  LDG.E R21, desc[UR8][R2.64+-0x18] ;  /* 0xffffe80802157981 */ /* 0x000f22000c1e1900 */
[----:B0-----:R-:W-:-:S05]  /*0470*/  IMAD.WIDE R4, R17, 0x4, R4 ;  /* 0x0000000411047825 */ /* 0x001fca00078e0204 */
[----:B------:R-:W2:Y:S04]  /*0480*/  LDG.E R23, desc[UR8][R4.64] ;  /* 0x0000000804177981 */ /* 0x000ea8000c1e1900 */
[----:B------:R-:W3:Y:S04]  /*0490*/  LDG.E R25, desc[UR8][R4.64+0x4] ;  /* 0x0000040804197981 */ /* 0x000ee8000c1e1900 */
[----:B------:R-:W4:Y:S04]  /*04a0*/  LDG.E R18, desc[UR8][R4.64+0x8] ;  /* 0x0000080804127981 */ /* 0x000f28000c1e1900 */
[----:B------:R-:W5:Y:S04]  /*04b0*/  LDG.E R28, desc[UR8][R4.64+0x38] ;  /* 0x00003808041c7981 */ /* 0x000f68000c1e1900 */
[----:B------:R-:W5:Y:S01]  /*04c0*/  LDG.E R29, desc[UR8][R4.64+0x3c] ;  /* 0x00003c08041d7981 */ /* 0x000f62000c1e1900 */
[----:B--2---:R-:W-:-:S03]  /*04d0*/  FFMA R23, R22, R23, R13 ;  /* 0x0000001716177223 */ /* 0x004fc6000000000d */
[----:B------:R-:W2:Y:S04]  /*04e0*/  LDG.E R13, desc[UR8][R4.64+0xc] ;  /* 0x00000c08040d7981 */ /* 0x000ea8000c1e1900 */
[----:B------:R-:W2:Y:S01]  /*04f0*/  LDG.E R22, desc[UR8][R2.64+-0x14] ;  /* 0xffffec0802167981 */ /* 0x000ea2000c1e1900 */
[----:B---3--:R-:W-:-:S03]  /*0500*/  FFMA R26, R24, R25, R23 ;  /* 0x00000019181a7223 */ /* 0x008fc60000000017 */
[----:B------:R-:W3:Y:S04]  /*0510*/  LDG.E R24, desc[UR8][R4.64+0x10] ;  /* 0x0000100804187981 */ /* 0x000ee8000c1e1900 */
[----:B------:R-:W3:Y:S01]  /*0520*/  LDG.E R23, desc[UR8][R2.64+-0x10] ;  /* 0xfffff00802177981 */ /* 0x000ee2000c1e1900 */
[----:B----4-:R-:W-:-:S03]  /*0530*/  FFMA R25, R21, R18, R26 ;  /* 0x0000001215197223 */ /* 0x010fc6000000001a */
[----:B------:R-:W4:Y:S04]  /*0540*/  LDG.E R18, desc[UR8][R4.64+0x14] ;  /* 0x0000140804127981 */ /* 0x000f28000c1e1900 */
[----:B------:R-:W4:Y:S01]  /*0550*/  LDG.E R21, desc[UR8][R2.64+-0xc] ;  /* 0xfffff40802157981 */ /* 0x000f22000c1e1900 */
        /* <DEDUP_REMOVED lines=8> */
[----:B------:R-:W4:Y:S04]  /*05e0*/  LDG.E R18, desc[UR8][R2.64] ;  /* 0x0000000802127981 */ /* 0x000f28000c1e1900 */
[----:B------:R-:W5:Y:S01]  /*05f0*/  LDG.E R25, desc[UR8][R2.64+0x4] ;  /* 0x0000040802197981 */ /* 0x000f62000c1e1900 */
[----:B--2---:R-:W-:-:S03]  /*0600*/  FFMA R13, R13, R22, R26 ;  /* 0x000000160d0d7223 */ /* 0x004fc6000000001a */
[----:B------:R-:W5:Y:S01]  /*0610*/  LDG.E R22, desc[UR8][R4.64+0x24] ;  /* 0x0000240804167981 */ /* 0x000f62000c1e1900 */
[----:B---3--:R-:W-:-:S03]  /*0620*/  FFMA R13, R24, R23, R13 ;  /* 0x00000017180d7223 */ /* 0x008fc6000000000d */
[----:B------:R-:W2:Y:S04]  /*0630*/  LDG.E R24, desc[UR8][R4.64+0x28] ;  /* 0x0000280804187981 */ /* 0x000ea8000c1e1900 */
[----:B------:R-:W2:Y:S01]  /*0640*/  LDG.E R23, desc[UR8][R2.64+0x8] ;  /* 0x0000080802177981 */ /* 0x000ea2000c1e1900 */
[----:B----4-:R-:W-:-:S03]  /*0650*/  FFMA R26, R18, R21, R13 ;  /* 0x00000015121a7223 */ /* 0x010fc6000000000d */
[----:B------:R-:W3:Y:S04]  /*0660*/  LDG.E R18, desc[UR8][R4.64+0x2c] ;  /* 0x00002c0804127981 */ /* 0x000ee8000c1e1900 */
[----:B------:R-:W3:Y:S04]  /*0670*/  LDG.E R13, desc[UR8][R2.64+0xc] ;  /* 0x00000c08020d7981 */ /* 0x000ee8000c1e1900 */
[----:B------:R-:W4:Y:S01]  /*0680*/  LDG.E R21, desc[UR8][R4.64+0x30] ;  /* 0x0000300804157981 */ /* 0x000f22000c1e1900 */
[----:B-----5:R-:W-:-:S03]  /*0690*/  FFMA R26, R25, R22, R26 ;  /* 0x00000016191a7223 */ /* 0x020fc6000000001a */
[----:B------:R-:W4:Y:S04]  /*06a0*/  LDG.E R22, desc[UR8][R2.64+0x10] ;  /* 0x0000100802167981 */ /* 0x000f28000c1e1900 */
[----:B------:R-:W5:Y:S01]  /*06b0*/  LDG.E R25, desc[UR8][R4.64+0x34] ;  /* 0x0000340804197981 */ /* 0x000f62000c1e1900 */
[----:B--2---:R-:W-:-:S03]  /*06c0*/  FFMA R27, R23, R24, R26 ;  /* 0x00000018171b7223 */ /* 0x004fc6000000001a */
[----:B------:R-:W5:Y:S04]  /*06d0*/  LDG.E R24, desc[UR8][R2.64+0x14] ;  /* 0x0000140802187981 */ /* 0x000f68000c1e1900 */
[----:B------:R-:W2:Y:S04]  /*06e0*/  LDG.E R23, desc[UR8][R2.64+0x18] ;  /* 0x0000180802177981 */ /* 0x000ea8000c1e1900 */
[----:B------:R-:W2:Y:S01]  /*06f0*/  LDG.E R26, desc[UR8][R2.64+0x1c] ;  /* 0x00001c08021a7981 */ /* 0x000ea2000c1e1900 */
[----:B------:R-:W-:Y:S01]  /*0700*/  IADD3 R16, PT, PT, R16, 0x10, RZ ;  /* 0x0000001010107810 */ /* 0x000fe20007ffe0ff */
[----:B---3--:R-:W-:-:S03]  /*0710*/  FFMA R13, R13, R18, R27 ;  /* 0x000000120d0d7223 */ /* 0x008fc6000000001b */
[----:B------:R-:W-:Y:S02]  /*0720*/  ISETP.NE.AND P0, PT, R16, RZ, PT ;  /* 0x000000ff1000720c */ /* 0x000fe40003f05270 */
[----:B------:R-:W-:Y:S02]  /*0730*/  IADD3 R17, PT, PT, R17, 0x10, RZ ;  /* 0x0000001011117810 */ /* 0x000fe40007ffe0ff */
[----:B------:R-:W-:Y:S01]  /*0740*/  IADD3 R15, PT, PT, R15, 0x10, RZ ;  /* 0x000000100f0f7810 */ /* 0x000fe20007ffe0ff */
[----:B----4-:R-:W-:-:S04]  /*0750*/  FFMA R13, R22, R21, R13 ;  /* 0x00000015160d7223 */ /* 0x010fc8000000000d */
[----:B-----5:R-:W-:-:S04]  /*0760*/  FFMA R24, R24, R25, R13 ;  /* 0x0000001918187223 */ /* 0x020fc8000000000d */
[----:B--2---:R-:W-:-:S04]  /*0770*/  FFMA R23, R23, R28, R24 ;  /* 0x0000001c17177223 */ /* 0x004fc80000000018 */
[----:B------:R-:W-:Y:S01]  /*0780*/  FFMA R13, R26, R29, R23 ;  /* 0x0000001d1a0d7223 */ /* 0x000fe20000000017 */
[----:B------:R-:W-:Y:S06]  /*0790*/  @P0 BRA `(.L_x_42) ;  /* 0xfffffffc00180947 */ /* 0x000fec000383ffff */
.L_x_41:
        /* <DEDUP_REMOVED lines=22> */
[----:B------:R-:W5:Y:S01]  /*0900*/  LDG.E R28, desc[UR8][R4.64+0x1c] ;  /* 0x00001c08041c7981 */ /* 0x000f62000c1e1900 */
[----:B--2---:R-:W-:-:S03]  /*0910*/  FFMA R21, R22, R21, R13 ;  /* 0x0000001516157223 */ /* 0x004fc6000000000d */
[----:B------:R-:W2:Y:S04]  /*0920*/  LDG.E R13, desc[UR8][R2.64+0x10] ;  /* 0x00001008020d7981 */ /* 0x000ea8000c1e1900 */
[----:B------:R-:W2:Y:S01]  /*0930*/  LDG.E R22, desc[UR8][R4.64+0x10] ;  /* 0x0000100804167981 */ /* 0x000ea2000c1e1900 */
[----:B---3--:R-:W-:-:S03]  /*0940*/  FFMA R27, R24, R23, R21 ;  /* 0x00000017181b7223 */ /* 0x008fc60000000015 */
[----:B------:R-:W3:Y:S04]  /*0950*/  LDG.E R23, desc[UR8][R2.64+0x14] ;  /* 0x0000140802177981 */ /* 0x000ee8000c1e1900 */
[----:B------:R-:W3:Y:S04]  /*0960*/  LDG.E R24, desc[UR8][R4.64+0x14] ;  /* 0x0000140804187981 */ /* 0x000ee8000c1e1900 */
[----:B------:R-:W3:Y:S01]  /*0970*/  LDG.E R21, desc[UR8][R2.64+0x18] ;  /* 0x0000180802157981 */ /* 0x000ee2000c1e1900 */
[----:B----4-:R-:W-:-:S04]  /*0980*/  FFMA R15, R18, R15, R27 ;  /* 0x0000000f120f7223 */ /* 0x010fc8000000001b */
[----:B-----5:R-:W-:Y:S01]  /*0990*/  FFMA R16, R16, R17, R15 ;  /* 0x0000001110107223 */ /* 0x020fe2000000000f */
[----:B------:R-:W-:-:S03]  /*09a0*/  IADD3 R14, PT, PT, R14, 0x8, RZ ;  /* 0x000000080e0e7810 */ /* 0x000fc60007ffe0ff */
[----:B--2---:R-:W-:-:S04]  /*09b0*/  FFMA R16, R13, R22, R16 ;  /* 0x000000160d107223 */ /* 0x004fc80000000010 */
[----:B---3--:R-:W-:-:S04]  /*09c0*/  FFMA R16, R23, R24, R16 ;  /* 0x0000001817107223 */ /* 0x008fc80000000010 */
[----:B------:R-:W-:-:S04]  /*09d0*/  FFMA R16, R21, R26, R16 ;  /* 0x0000001a15107223 */ /* 0x000fc80000000010 */
[----:B------:R-:W-:-:S07]  /*09e0*/  FFMA R13, R25, R28, R16 ;  /* 0x0000001c190d7223 */ /* 0x000fce0000000010 */
.L_x_44:
        /* <DEDUP_REMOVED lines=20> */
[----:B--2---:R-:W-:-:S04]  /*0b30*/  FFMA R15, R16, R15, R13 ;  /* 0x0000000f100f7223 */ /* 0x004fc8000000000d */
[----:B---3--:R-:W-:-:S04]  /*0b40*/  FFMA R15, R18, R17, R15 ;  /* 0x00000011120f7223 */ /* 0x008fc8000000000f */
[----:B----4-:R-:W-:-:S04]  /*0b50*/  FFMA R15, R22, R21, R15 ;  /* 0x00000015160f7223 */ /* 0x010fc8000000000f */
[----:B-----5:R-:W-:-:S07]  /*0b60*/  FFMA R13, R24, R23, R15 ;  /* 0x00000017180d7223 */ /* 0x020fce000000000f */
.L_x_45:
[----:B------:R-:W-:Y:S05]  /*0b70*/  @!P1 BRA `(.L_x_43) ;  /* 0x0000000000489947 */ /* 0x000fea0003800000 */
[----:B------:R-:W0:Y:S01]  /*0b80*/  LDC.64 R4, c[0x0][0x380] ;  /* 0x0000e000ff047b82 */ /* 0x000e220000000a00 */
[-C--:B------:R-:W-:Y:S02]  /*0b90*/  IADD3 R15, PT, PT, R11, R14.reuse, RZ ;  /* 0x0000000e0b0f7210 */ /* 0x080fe40007ffe0ff */
[----:B------:R-:W-:-:S05]  /*0ba0*/  IADD3 R17, PT, PT, R12, R14, RZ ;  /* 0x0000000e0c117210 */ /* 0x000fca0007ffe0ff */
[----:B------:R-:W1:Y:S01]  /*0bb0*/  LDC.64 R2, c[0x0][0x388] ;  /* 0x0000e200ff027b82 */ /* 0x000e620000000a00 */
[----:B0-----:R-:W-:-:S05]  /*0bc0*/  IMAD.WIDE R4, R15, 0x4, R4 ;  /* 0x000000040f047825 */ /* 0x001fca00078e0204 */
[----:B------:R-:W2:Y:S01]  /*0bd0*/  LDG.E R12, desc[UR8][R4.64] ;  /* 0x00000008040c7981 */ /* 0x000ea2000c1e1900 */
[----:B-1----:R-:W-:-:S05]  /*0be0*/  IMAD.WIDE R2, R17, 0x4, R2 ;  /* 0x0000000411027825 */ /* 0x002fca00078e0202 */
[----:B------:R-:W2:Y:S01]  /*0bf0*/  LDG.E R14, desc[UR8][R2.64] ;  /* 0x00000008020e7981 */ /* 0x000ea2000c1e1900 */
[----:B------:R-:W-:Y:S01]  /*0c00*/  ISETP.NE.AND P0, PT, R8, 0x1, PT ;  /* 0x000000010800780c */ /* 0x000fe20003f05270 */
[----:B--2---:R-:W-:-:S12]  /*0c10*/  FFMA R13, R12, R14, R13 ;  /* 0x0000000e0c0d7223 */ /* 0x004fd8000000000d */
[----:B------:R-:W-:Y:S05]  /*0c20*/  @!P0 BRA `(.L_x_43) ;  /* 0x00000000001c8947 */ /* 0x000fea0003800000 */
[----:B------:R-:W-:Y:S01]  /*0c30*/  ISETP.NE.AND P0, PT, R8, 0x2, PT ;  /* 0x000000020800780c */ /* 0x000fe20003f05270 */
[----:B------:R-:W2:Y:S04]  /*0c40*/  LDG.E R12, desc[UR8][R4.64+0x4] ;  /* 0x00000408040c7981 */ /* 0x000ea8000c1e1900 */
[----:B------:R-:W2:Y:S08]  /*0c50*/  LDG.E R14, desc[UR8][R2.64+0x4] ;  /* 0x00000408020e7981 */ /* 0x000eb0000c1e1900 */
[----:B------:R-:W3:Y:S04]  /*0c60*/  @P0 LDG.E R16, desc[UR8][R4.64+0x8] ;  /* 0x0000080804100981 */ /* 0x000ee8000c1e1900 */
[----:B------:R-:W3:Y:S01]  /*0c70*/  @P0 LDG.E R15, desc[UR8][R2.64+0x8] ;  /* 0x00000808020f0981 */ /* 0x000ee2000c1e1900 */
[----:B--2---:R-:W-:-:S04]  /*0c80*/  FFMA R13, R12, R14, R13 ;  /* 0x0000000e0c0d7223 */ /* 0x004fc8000000000d */
[----:B---3--:R-:W-:-:S07]  /*0c90*/  @P0 FFMA R13, R16, R15, R13 ;  /* 0x0000000f100d0223 */ /* 0x008fce000000000d */
.L_x_43:
[----:B------:R-:W0:Y:S01]  /*0ca0*/  LDC.64 R2, c[0x0][0x390] ;  /* 0x0000e400ff027b82 */ /* 0x000e220000000a00 */
[----:B------:R-:W1:Y:S02]  /*0cb0*/  LDCU UR6, c[0x0][0x39c] ;  /* 0x00007380ff0677ac */ /* 0x000e640008000800 */
[----:B-1----:R-:W-:-:S04]  /*0cc0*/  IMAD R5, R0, UR6, R10 ;  /* 0x0000000600057c24 */ /* 0x002fc8000f8e020a */
[----:B0-----:R-:W-:-:S05]  /*0cd0*/  IMAD.WIDE R2, R5, 0x4, R2 ;  /* 0x0000000405027825 */ /* 0x001fca00078e0202 */
[----:B------:R-:W2:Y:S01]  /*0ce0*/  LDG.E R4, desc[UR8][R2.64] ;  /* 0x0000000802047981 */ /* 0x000ea2000c1e1900 */
[----:B------:R-:W-:-:S04]  /*0cf0*/  IADD3 R10, PT, PT, R7, R10, RZ ;  /* 0x0000000a070a7210 */ /* 0x000fc80007ffe0ff */
[----:B------:R-:W-:Y:S01]  /*0d00*/  ISETP.GE.AND P0, PT, R10, UR6, PT ;  /* 0x000000060a007c0c */ /* 0x000fe2000bf06270 */
[----:B--2---:R-:W-:-:S05]  /*0d10*/  FADD R13, R4, R13 ;  /* 0x0000000d040d7221 */ /* 0x004fca0000000000 */
[----:B------:R0:W-:Y:S07]  /*0d20*/  STG.E desc[UR8][R2.64], R13 ;  /* 0x0000000d02007986 */ /* 0x0001ee000c101908 */
[----:B------:R-:W-:Y:S05]  /*0d30*/  @!P0 BRA `(.L_x_46) ;  /* 0xfffffff400848947 */ /* 0x000fea000383ffff */
.L_x_40:
[----:B------:R-:W-:Y:S05]  /*0d40*/  BSYNC.RECONVERGENT B0 ;  /* 0x0000000000007941 */ /* 0x000fea0003800200 */
.L_x_39:
[----:B------:R-:W1:Y:S01]  /*0d50*/  LDCU UR6, c[0x0][0x398] ;  /* 0x00007300ff0677ac */ /* 0x000e620008000800 */
[----:B------:R-:W-:-:S04]  /*0d60*/  IADD3 R0, PT, PT, R9, R0, RZ ;  /* 0x0000000009007210 */ /* 0x000fc80007ffe0ff */
[----:B-1----:R-:W-:-:S13]  /*0d70*/  ISETP.GE.AND P0, PT, R0, UR6, PT ;  /* 0x0000000600007c0c */ /* 0x002fda000bf06270 */
[----:B------:R-:W-:Y:S05]  /*0d80*/  @!P0 BRA `(.L_x_47) ;  /* 0xfffffff400548947 */ /* 0x000fea000383ffff */
[----:B------:R-:W-:Y:S05]  /*0d90*/  EXIT ;  /* 0x000000000000794d */ /* 0x000fea0003800000 */
.L_x_48:
        /* <DEDUP_REMOVED lines=14> */
.L_x_52:


//--------------------- .nv.shared.reserved.0     --------------------------
	.section	.nv.shared.reserved.0,"aw",@nobits
	.weak		__nv_reservedSMEM_offset_0_alias
	.size		__nv_reservedSMEM_offset_0_alias, 0, 64
	.other		__nv_reservedSMEM_offset_0_alias,@"STO_CUDA_RESERVED_SHARED STV_DEFAULT"
__nv_reservedSMEM_offset_0_alias:
	.zero		0
	.zero		64


//--------------------- .nv.constant0._Z10extdot_i64PKlS0_Pliii --------------------------
	.section	.nv.constant0._Z10extdot_i64PKlS0_Pliii,"a",@progbits
	.sectionflags	@""
	.align	4
.nv.constant0._Z10extdot_i64PKlS0_Pliii:
	.zero		932


//--------------------- .nv.constant0._Z10extdot_i32PKiS0_Piiii --------------------------
	.section	.nv.constant0._Z10extdot_i32PKiS0_Piiii,"a",@progbits
	.sectionflags	@""
	.align	4
.nv.constant0._Z10extdot_i32PKiS0_Piiii:
	.zero		932


//--------------------- .nv.constant0._Z10extdot_f64PKdS0_Pdiii --------------------------
	.section	.nv.constant0._Z10extdot_f64PKdS0_Pdiii,"a",@progbits
	.sectionflags	@""
	.align	4
.nv.constant0._Z10extdot_f64PKdS0_Pdiii:
	.zero		932


//--------------------- .nv.constant0._Z10extdot_f32PKfS0_Pfiii --------------------------
	.section	.nv.constant0._Z10extdot_f32PKfS0_Pfiii,"a",@progbits
	.sectionflags	@""
	.align	4
.nv.constant0._Z10extdot_f32PKfS0_Pfiii:
	.zero		932


//--------------------- SYMBOLS --------------------------

	.type		.nv.reservedSmem.offset0,@object
	.size		.nv.reservedSmem.offset0,0x4
